	.target	sm_90a

	.elftype	@"ET_EXEC"


//--------------------- .note.nv.tkinfo           --------------------------
	.section	.note.nv.tkinfo,"",@"SHT_NOTE"
	.sectionflags	@"SHF_NOTE_NV_TKINFO"
	.tkinfo
        /*0018*/ 	.word	0x00000002
        /*0030*/ 	.string	""
        /*0030*/ 	.string	"ptxas"
        /*0030*/ 	.string	"Cuda compilation tools, release 13.0, V13.0.88"
        /*0030*/ 	.string	"Build cuda_13.0.r13.0/compiler.36424714_0"
        /*0030*/ 	.string	"-arch sm_90a -m 64 "



//--------------------- .note.nv.cuinfo           --------------------------
	.section	.note.nv.cuinfo,"",@"SHT_NOTE"
	.sectionflags	@"SHF_NOTE_NV_CUINFO"
        /*0018*/ 	.short	0x0002
        /*001a*/ 	.short	0x005a
        /*001c*/ 	.short	0x0082
	.zero		2


//--------------------- .nv.info                  --------------------------
	.section	.nv.info,"",@"SHT_CUDA_INFO"
	.align	4


	//----- nvinfo : EIATTR_REGCOUNT
	.align		4
        /*0000*/ 	.byte	0x04, 0x2f
        /*0002*/ 	.short	(.L_15 - .L_14)
	.align		4
.L_14:
        /*0004*/ 	.word	index@(_ZN7cutlass13device_kernelINS_4gemm6kernel13GemmUniversalIN4cute5tupleIJiiiiEEENS1_10collective13CollectiveMmaINS1_34MainloopSm90TmaGmmaWarpSpecializedILi2ENS5_IJNS4_1CILi1EEESB_SB_EEENS1_32KernelTmaWarpSpecializedPingpongEEENS5_IJNSA_ILi64EEESF_NSA_ILi32EEEEEENS_10tfloat32_tENS5_IJlSB_lEEESI_SJ_NS4_8TiledMMAINS4_8MMA_AtomIJNS4_4SM904GMMA29MMA_64x64x8_F32TF32TF32_SS_TNILNSN_7ScaleInE1ELSP_1EEEEEENS4_6LayoutISC_NS5_IJNSA_ILi0EEEST_ST_EEEEENS5_IJNS4_10UnderscoreESW_SW_EEEEENS4_13SM90_TMA_LOADENS4_14ComposedLayoutINS4_7SwizzleILi3ELi4ELi3EEENS4_18smem_ptr_flag_bitsILi32EEENSS_INS5_IJNSA_ILi8EEESG_EEENS5_IJSG_SB_EEEEEEEvNS4_8identityESZ_S19_vS1A_EENS_8epilogue10collective6detail29Sm90TmaWarpSpecializedAdapterINS1D_15DefaultEpilogueISI_SJ_SJ_NS1C_6thread17LinearCombinationISI_Li1EffLNS1H_9ScaleType4KindE0ELNS_15FloatRoundStyleE2ESI_EENS1_15EpilogueDefaultEEEEEvvEEEEvNT_6ParamsE)
        /*0008*/ 	.word	0x000000a8


	//----- nvinfo : EIATTR_FRAME_SIZE
	.align		4
.L_15:
        /*000c*/ 	.byte	0x04, 0x11
        /*000e*/ 	.short	(.L_17 - .L_16)
	.align		4
.L_16:
        /*0010*/ 	.word	index@(_ZN7cutlass13device_kernelINS_4gemm6kernel13GemmUniversalIN4cute5tupleIJiiiiEEENS1_10collective13CollectiveMmaINS1_34MainloopSm90TmaGmmaWarpSpecializedILi2ENS5_IJNS4_1CILi1EEESB_SB_EEENS1_32KernelTmaWarpSpecializedPingpongEEENS5_IJNSA_ILi64EEESF_NSA_ILi32EEEEEENS_10tfloat32_tENS5_IJlSB_lEEESI_SJ_NS4_8TiledMMAINS4_8MMA_AtomIJNS4_4SM904GMMA29MMA_64x64x8_F32TF32TF32_SS_TNILNSN_7ScaleInE1ELSP_1EEEEEENS4_6LayoutISC_NS5_IJNSA_ILi0EEEST_ST_EEEEENS5_IJNS4_10UnderscoreESW_SW_EEEEENS4_13SM90_TMA_LOADENS4_14ComposedLayoutINS4_7SwizzleILi3ELi4ELi3EEENS4_18smem_ptr_flag_bitsILi32EEENSS_INS5_IJNSA_ILi8EEESG_EEENS5_IJSG_SB_EEEEEEEvNS4_8identityESZ_S19_vS1A_EENS_8epilogue10collective6detail29Sm90TmaWarpSpecializedAdapterINS1D_15DefaultEpilogueISI_SJ_SJ_NS1C_6thread17LinearCombinationISI_Li1EffLNS1H_9ScaleType4KindE0ELNS_15FloatRoundStyleE2ESI_EENS1_15EpilogueDefaultEEEEEvvEEEEvNT_6ParamsE)
        /*0014*/ 	.word	0x00000000


	//----- nvinfo : EIATTR_MIN_STACK_SIZE
	.align		4
.L_17:
        /*0018*/ 	.byte	0x04, 0x12
        /*001a*/ 	.short	(.L_19 - .L_18)
	.align		4
.L_18:
        /*001c*/ 	.word	index@(_ZN7cutlass13device_kernelINS_4gemm6kernel13GemmUniversalIN4cute5tupleIJiiiiEEENS1_10collective13CollectiveMmaINS1_34MainloopSm90TmaGmmaWarpSpecializedILi2ENS5_IJNS4_1CILi1EEESB_SB_EEENS1_32KernelTmaWarpSpecializedPingpongEEENS5_IJNSA_ILi64EEESF_NSA_ILi32EEEEEENS_10tfloat32_tENS5_IJlSB_lEEESI_SJ_NS4_8TiledMMAINS4_8MMA_AtomIJNS4_4SM904GMMA29MMA_64x64x8_F32TF32TF32_SS_TNILNSN_7ScaleInE1ELSP_1EEEEEENS4_6LayoutISC_NS5_IJNSA_ILi0EEEST_ST_EEEEENS5_IJNS4_10UnderscoreESW_SW_EEEEENS4_13SM90_TMA_LOADENS4_14ComposedLayoutINS4_7SwizzleILi3ELi4ELi3EEENS4_18smem_ptr_flag_bitsILi32EEENSS_INS5_IJNSA_ILi8EEESG_EEENS5_IJSG_SB_EEEEEEEvNS4_8identityESZ_S19_vS1A_EENS_8epilogue10collective6detail29Sm90TmaWarpSpecializedAdapterINS1D_15DefaultEpilogueISI_SJ_SJ_NS1C_6thread17LinearCombinationISI_Li1EffLNS1H_9ScaleType4KindE0ELNS_15FloatRoundStyleE2ESI_EENS1_15EpilogueDefaultEEEEEvvEEEEvNT_6ParamsE)
        /*0020*/ 	.word	0x00000000
.L_19:


//--------------------- .nv.compat                --------------------------
	.section	.nv.compat,"",@"SHT_CUDA_COMPAT_INFO"
	.align	4
        /*0000*/ 	.byte	0x02, 0x09, 0x01, 0x00, 0x02, 0x02, 0x04, 0x00, 0x02, 0x05, 0x05, 0x00, 0x03, 0x07, 0x01, 0x01
        /*0010*/ 	.byte	0x02, 0x03, 0x01, 0x00, 0x02, 0x06, 0x01, 0x00, 0x04, 0x0b, 0x08, 0x00, 0x00, 0x00, 0x00, 0x00
        /*0020*/ 	.byte	0x00, 0x00, 0x00, 0x00


//--------------------- .nv.info._ZN7cutlass13device_kernelINS_4gemm6kernel13GemmUniversalIN4cute5tupleIJiiiiEEENS1_10collective13CollectiveMmaINS1_34MainloopSm90TmaGmmaWarpSpecializedILi2ENS5_IJNS4_1CILi1EEESB_SB_EEENS1_32KernelTmaWarpSpecializedPingpongEEENS5_IJNSA_ILi64EEESF_NSA_ILi32EEEEEENS_10tfloat32_tENS5_IJlSB_lEEESI_SJ_NS4_8TiledMMAINS4_8MMA_AtomIJNS4_4SM904GMMA29MMA_64x64x8_F32TF32TF32_SS_TNILNSN_7ScaleInE1ELSP_1EEEEEENS4_6LayoutISC_NS5_IJNSA_ILi0EEEST_ST_EEEEENS5_IJNS4_10UnderscoreESW_SW_EEEEENS4_13SM90_TMA_LOADENS4_14ComposedLayoutINS4_7SwizzleILi3ELi4ELi3EEENS4_18smem_ptr_flag_bitsILi32EEENSS_INS5_IJNSA_ILi8EEESG_EEENS5_IJSG_SB_EEEEEEEvNS4_8identityESZ_S19_vS1A_EENS_8epilogue10collective6detail29Sm90TmaWarpSpecializedAdapterINS1D_15DefaultEpilogueISI_SJ_SJ_NS1C_6thread17LinearCombinationISI_Li1EffLNS1H_9ScaleType4KindE0ELNS_15FloatRoundStyleE2ESI_EENS1_15EpilogueDefaultEEEEEvvEEEEvNT_6ParamsE --------------------------
	.section	.nv.info._ZN7cutlass13device_kernelINS_4gemm6kernel13GemmUniversalIN4cute5tupleIJiiiiEEENS1_10collective13CollectiveMmaINS1_34MainloopSm90TmaGmmaWarpSpecializedILi2ENS5_IJNS4_1CILi1EEESB_SB_EEENS1_32KernelTmaWarpSpecializedPingpongEEENS5_IJNSA_ILi64EEESF_NSA_ILi32EEEEEENS_10tfloat32_tENS5_IJlSB_lEEESI_SJ_NS4_8TiledMMAINS4_8MMA_AtomIJNS4_4SM904GMMA29MMA_64x64x8_F32TF32TF32_SS_TNILNSN_7ScaleInE1ELSP_1EEEEEENS4_6LayoutISC_NS5_IJNSA_ILi0EEEST_ST_EEEEENS5_IJNS4_10UnderscoreESW_SW_EEEEENS4_13SM90_TMA_LOADENS4_14ComposedLayoutINS4_7SwizzleILi3ELi4ELi3EEENS4_18smem_ptr_flag_bitsILi32EEENSS_INS5_IJNSA_ILi8EEESG_EEENS5_IJSG_SB_EEEEEEEvNS4_8identityESZ_S19_vS1A_EENS_8epilogue10collective6detail29Sm90TmaWarpSpecializedAdapterINS1D_15DefaultEpilogueISI_SJ_SJ_NS1C_6thread17LinearCombinationISI_Li1EffLNS1H_9ScaleType4KindE0ELNS_15FloatRoundStyleE2ESI_EENS1_15EpilogueDefaultEEEEEvvEEEEvNT_6ParamsE,"",@"SHT_CUDA_INFO"
	.sectionflags	@""
	.align	4


	//----- nvinfo : EIATTR_CUDA_API_VERSION
	.align		4
        /*0000*/ 	.byte	0x04, 0x37
        /*0002*/ 	.short	(.L_21 - .L_20)
.L_20:
        /*0004*/ 	.word	0x00000082


	//----- nvinfo : EIATTR_KPARAM_INFO
	.align		4
.L_21:
        /*0008*/ 	.byte	0x04, 0x17
        /*000a*/ 	.short	(.L_23 - .L_22)
.L_22:
        /*000c*/ 	.word	0x00000000
        /*0010*/ 	.short	0x0000
        /*0012*/ 	.short	0x0070
        /*0014*/ 	.byte	0x00, 0xf0, 0x01, 0x10


	//----- nvinfo : EIATTR_SPARSE_MMA_MASK
	.align		4
.L_23:
        /*0018*/ 	.byte	0x03, 0x50
        /*001a*/ 	.short	0x0000


	//----- nvinfo : EIATTR_MAXREG_COUNT
	.align		4
        /*001c*/ 	.byte	0x03, 0x1b
        /*001e*/ 	.short	0x00a8


	//----- nvinfo : EIATTR_NUM_BARRIERS
	.align		4
        /*0020*/ 	.byte	0x02, 0x4c
        /*0022*/ 	.byte	0x01
	.zero		1


	//----- nvinfo : EIATTR_EXTERNS
	.align		4
        /*0024*/ 	.byte	0x04, 0x0f
        /*0026*/ 	.short	(.L_25 - .L_24)


	//   ....[0]....
	.align		4
.L_24:
        /*0028*/ 	.word	index@(__assertfail)


	//----- nvinfo : EIATTR_MERCURY_ISA_VERSION
	.align		4
.L_25:
        /*002c*/ 	.byte	0x03, 0x5f
        /*002e*/ 	.short	0x0101


	//----- nvinfo : EIATTR_INT_WARP_WIDE_INSTR_OFFSETS
	.align		4
        /*0030*/ 	.byte	0x04, 0x31
        /*0032*/ 	.short	(.L_27 - .L_26)


	//   ....[0]....
.L_26:
        /*0034*/ 	.word	0x00000430


	//   ....[1]....
        /*0038*/ 	.word	0x00000450


	//   ....[2]....
        /*003c*/ 	.word	0x000004d0


	//   ....[3]....
        /*0040*/ 	.word	0x000004e0


	//   ....[4]....
        /*0044*/ 	.word	0x000004f0


	//   ....[5]....
        /*0048*/ 	.word	0x00000510


	//   ....[6]....
        /*004c*/ 	.word	0x00000570


	//   ....[7]....
        /*0050*/ 	.word	0x00000590


	//----- nvinfo : EIATTR_COOP_GROUP_MASK_REGIDS
	.align		4
.L_27:
        /*0054*/ 	.byte	0x04, 0x29
        /*0056*/ 	.short	(.L_29 - .L_28)


	//   ....[0]....
.L_28:
        /*0058*/ 	.word	0xffffffff


	//   ....[1]....
        /*005c*/ 	.word	0xffffffff


	//   ....[2]....
        /*0060*/ 	.word	0xffffffff


	//   ....[3]....
        /*0064*/ 	.word	0xffffffff


	//   ....[4]....
        /*0068*/ 	.word	0xffffffff


	//   ....[5]....
        /*006c*/ 	.word	0xffffffff


	//----- nvinfo : EIATTR_COOP_GROUP_INSTR_OFFSETS
	.align		4
.L_29:
        /*0070*/ 	.byte	0x04, 0x28
        /*0072*/ 	.short	(.L_31 - .L_30)


	//   ....[0]....
.L_30:
        /*0074*/ 	.word	0x00000050


	//   ....[1]....
        /*0078*/ 	.word	0x00000080


	//   ....[2]....
        /*007c*/ 	.word	0x00000180


	//   ....[3]....
        /*0080*/ 	.word	0x00000350


	//   ....[4]....
        /*0084*/ 	.word	0x00000390


	//   ....[5]....
        /*0088*/ 	.word	0x000003d0


	//----- nvinfo : EIATTR_REG_RECONFIG
	.align		4
.L_31:
        /*008c*/ 	.byte	0x01, 0x54
	.zero		2


	//----- nvinfo : EIATTR_SYSCALL_OFFSETS
	.align		4
        /*0090*/ 	.byte	0x04, 0x46
        /*0092*/ 	.short	(.L_33 - .L_32)


	//   ....[0]....
.L_32:
        /*0094*/ 	.word	0x000016d0


	//----- nvinfo : EIATTR_MBARRIER_INSTR_OFFSETS
	.align		4
.L_33:
        /*0098*/ 	.byte	0x04, 0x39
        /*009a*/ 	.short	(.L_35 - .L_34)


	//   ....[0]....
.L_34:
        /*009c*/ 	.word	0x00000300
        /*00a0*/ 	.word	0x000000ff
        /*00a4*/ 	.word	0x00000000
        /*00a8*/ 	.short	0x0100
        /*00aa*/ 	.byte	0x09
	.zero		1


	//   ....[1]....
        /*00ac*/ 	.word	0x00000310
        /*00b0*/ 	.word	0x000000ff
        /*00b4*/ 	.word	0x00000010
        /*00b8*/ 	.short	0x0100
        /*00ba*/ 	.byte	0x09
	.zero		1


	//   ....[2]....
        /*00bc*/ 	.word	0x00000320
        /*00c0*/ 	.word	0x000000ff
        /*00c4*/ 	.word	0x00000008
        /*00c8*/ 	.short	0x0100
        /*00ca*/ 	.byte	0x09
	.zero		1


	//   ....[3]....
        /*00cc*/ 	.word	0x00000330
        /*00d0*/ 	.word	0x000000ff
        /*00d4*/ 	.word	0x00000018
        /*00d8*/ 	.short	0x0100
        /*00da*/ 	.byte	0x09
	.zero		1


	//   ....[4]....
        /*00dc*/ 	.word	0x000005b0
        /*00e0*/ 	.word	0x000000ff
        /*00e4*/ 	.word	0x00000050
        /*00e8*/ 	.short	0x0100
        /*00ea*/ 	.byte	0x09
	.zero		1


	//   ....[5]....
        /*00ec*/ 	.word	0x000005c0
        /*00f0*/ 	.word	0x000000ff
        /*00f4*/ 	.word	0x00000058
        /*00f8*/ 	.short	0x0100
        /*00fa*/ 	.byte	0x09
	.zero		1


	//   ....[6]....
        /*00fc*/ 	.word	0x00000600
        /*0100*/ 	.word	0x000000ff
        /*0104*/ 	.word	0x00000030
        /*0108*/ 	.short	0x0100
        /*010a*/ 	.byte	0x0a
	.zero		1


	//   ....[7]....
        /*010c*/ 	.word	0x00000620
        /*0110*/ 	.word	0x000000ff
        /*0114*/ 	.word	0x00000038
        /*0118*/ 	.short	0x0100
        /*011a*/ 	.byte	0x0a
	.zero		1


	//   ....[8]....
        /*011c*/ 	.word	0x00000630
        /*0120*/ 	.word	0x000000ff
        /*0124*/ 	.word	0x00000040
        /*0128*/ 	.short	0x0100
        /*012a*/ 	.byte	0x0a
	.zero		1


	//   ....[9]....
        /*012c*/ 	.word	0x00000640
        /*0130*/ 	.word	0x000000ff
        /*0134*/ 	.word	0x00000048
        /*0138*/ 	.short	0x0100
        /*013a*/ 	.byte	0x0a
	.zero		1


	//   ....[10]....
        /*013c*/ 	.word	0x000015b0
        /*0140*/ 	.word	0x0000003b
        /*0144*/ 	.word	0x00000000
        /*0148*/ 	.short	0x010a
        /*014a*/ 	.byte	0x2b
	.zero		1


	//   ....[11]....
        /*014c*/ 	.word	0x00001760
        /*0150*/ 	.word	0x00000003
        /*0154*/ 	.word	0x00000000
        /*0158*/ 	.short	0x010a
        /*015a*/ 	.byte	0x3f
	.zero		1


	//   ....[12]....
        /*015c*/ 	.word	0x000017a0
        /*0160*/ 	.word	0x00000003
        /*0164*/ 	.word	0x00000000
        /*0168*/ 	.short	0x010a
        /*016a*/ 	.byte	0x3f
	.zero		1


	//   ....[13]....
        /*016c*/ 	.word	0x00001aa0
        /*0170*/ 	.word	0x000000ff
        /*0174*/ 	.word	0x00000000
        /*0178*/ 	.short	0x010a
        /*017a*/ 	.byte	0x04
	.zero		1


	//   ....[14]....
        /*017c*/ 	.word	0x00001ae0
        /*0180*/ 	.word	0x000000ff
        /*0184*/ 	.word	0x00000000
        /*0188*/ 	.short	0x010a
        /*018a*/ 	.byte	0x04
	.zero		1


	//   ....[15]....
        /*018c*/ 	.word	0x00001d50
        /*0190*/ 	.word	0x000000ff
        /*0194*/ 	.word	0x00000000
        /*0198*/ 	.short	0x0101
        /*019a*/ 	.byte	0x04
	.zero		1


	//   ....[16]....
        /*019c*/ 	.word	0x00001e40
        /*01a0*/ 	.word	0x0000003c
        /*01a4*/ 	.word	0x00000000
        /*01a8*/ 	.short	0x0101
        /*01aa*/ 	.byte	0x2c
	.zero		1


	//   ....[17]....
        /*01ac*/ 	.word	0x00001f10
        /*01b0*/ 	.word	0x000000ff
        /*01b4*/ 	.word	0x00000000
        /*01b8*/ 	.short	0x0101
        /*01ba*/ 	.byte	0x04
	.zero		1


	//   ....[18]....
        /*01bc*/ 	.word	0x00001fc0
        /*01c0*/ 	.word	0x0000003b
        /*01c4*/ 	.word	0x00000010
        /*01c8*/ 	.short	0x010a
        /*01ca*/ 	.byte	0x2b
	.zero		1


	//   ....[19]....
        /*01cc*/ 	.word	0x00004440
        /*01d0*/ 	.word	0x0000003e
        /*01d4*/ 	.word	0x00000000
        /*01d8*/ 	.short	0x0101
        /*01da*/ 	.byte	0x2c
	.zero		1


	//   ....[20]....
        /*01dc*/ 	.word	0x00004e20
        /*01e0*/ 	.word	0x00000007
        /*01e4*/ 	.word	0x00000010
        /*01e8*/ 	.short	0x010a
        /*01ea*/ 	.byte	0x3f
	.zero		1


	//   ....[21]....
        /*01ec*/ 	.word	0x00005190
        /*01f0*/ 	.word	0x00000003
        /*01f4*/ 	.word	0x00000058
        /*01f8*/ 	.short	0x0101
        /*01fa*/ 	.byte	0x3f
	.zero		1


	//   ....[22]....
        /*01fc*/ 	.word	0x00005900
        /*0200*/ 	.word	0x00000007
        /*0204*/ 	.word	0x00000000
        /*0208*/ 	.short	0x010a
        /*020a*/ 	.byte	0x3f
	.zero		1


	//   ....[23]....
        /*020c*/ 	.word	0x00005980
        /*0210*/ 	.word	0x00000003
        /*0214*/ 	.word	0x00000000
        /*0218*/ 	.short	0x010a
        /*021a*/ 	.byte	0x3f
	.zero		1


	//   ....[24]....
        /*021c*/ 	.word	0x000059e0
        /*0220*/ 	.word	0x0000003d
        /*0224*/ 	.word	0x00000000
        /*0228*/ 	.short	0x010a
        /*022a*/ 	.byte	0x3f
	.zero		1


	//   ....[25]....
        /*022c*/ 	.word	0x00005a30
        /*0230*/ 	.word	0x00000003
        /*0234*/ 	.word	0x00000000
        /*0238*/ 	.short	0x010a
        /*023a*/ 	.byte	0x3f
	.zero		1


	//   ....[26]....
        /*023c*/ 	.word	0x00005a90
        /*0240*/ 	.word	0x00000004
        /*0244*/ 	.word	0x00000000
        /*0248*/ 	.short	0x010a
        /*024a*/ 	.byte	0x3f
	.zero		1


	//   ....[27]....
        /*024c*/ 	.word	0x00005ae0
        /*0250*/ 	.word	0x0000003d
        /*0254*/ 	.word	0x00000010
        /*0258*/ 	.short	0x010a
        /*025a*/ 	.byte	0x3f
	.zero		1


	//   ....[28]....
        /*025c*/ 	.word	0x00005bb0
        /*0260*/ 	.word	0x00000007
        /*0264*/ 	.word	0x00000010
        /*0268*/ 	.short	0x010a
        /*026a*/ 	.byte	0x3f
	.zero		1


	//   ....[29]....
        /*026c*/ 	.word	0x00005c80
        /*0270*/ 	.word	0x00000007
        /*0274*/ 	.word	0x00000000
        /*0278*/ 	.short	0x010a
        /*027a*/ 	.byte	0x3f
	.zero		1


	//----- nvinfo : EIATTR_NUM_MBARRIERS
	.align		4
.L_35:
        /*027c*/ 	.byte	0x03, 0x38
        /*027e*/ 	.short	0x000a


	//----- nvinfo : EIATTR_EXIT_INSTR_OFFSETS
	.align		4
        /*0280*/ 	.byte	0x04, 0x1c
        /*0282*/ 	.short	(.L_37 - .L_36)


	//   ....[0]....
.L_36:
        /*0284*/ 	.word	0x00001200


	//   ....[1]....
        /*0288*/ 	.word	0x00001260


	//   ....[2]....
        /*028c*/ 	.word	0x00004b50


	//   ....[3]....
        /*0290*/ 	.word	0x00004b80


	//   ....[4]....
        /*0294*/ 	.word	0x000059d0


	//----- nvinfo : EIATTR_MAX_THREADS
	.align		4
.L_37:
        /*0298*/ 	.byte	0x04, 0x05
        /*029a*/ 	.short	(.L_39 - .L_38)
.L_38:
        /*029c*/ 	.word	0x00000180
        /*02a0*/ 	.word	0x00000001
        /*02a4*/ 	.word	0x00000001


	//----- nvinfo : EIATTR_CRS_STACK_SIZE
	.align		4
.L_39:
        /*02a8*/ 	.byte	0x04, 0x1e
        /*02aa*/ 	.short	(.L_41 - .L_40)
.L_40:
        /*02ac*/ 	.word	0x00000000


	//----- nvinfo : EIATTR_CBANK_PARAM_SIZE
	.align		4
.L_41:
        /*02b0*/ 	.byte	0x03, 0x19
        /*02b2*/ 	.short	0x0470


	//----- nvinfo : EIATTR_PARAM_CBANK
	.align		4
        /*02b4*/ 	.byte	0x04, 0x0a
        /*02b6*/ 	.short	(.L_43 - .L_42)
	.align		4
.L_42:
        /*02b8*/ 	.word	index@(.nv.constant0._ZN7cutlass13device_kernelINS_4gemm6kernel13GemmUniversalIN4cute5tupleIJiiiiEEENS1_10collective13CollectiveMmaINS1_34MainloopSm90TmaGmmaWarpSpecializedILi2ENS5_IJNS4_1CILi1EEESB_SB_EEENS1_32KernelTmaWarpSpecializedPingpongEEENS5_IJNSA_ILi64EEESF_NSA_ILi32EEEEEENS_10tfloat32_tENS5_IJlSB_lEEESI_SJ_NS4_8TiledMMAINS4_8MMA_AtomIJNS4_4SM904GMMA29MMA_64x64x8_F32TF32TF32_SS_TNILNSN_7ScaleInE1ELSP_1EEEEEENS4_6LayoutISC_NS5_IJNSA_ILi0EEEST_ST_EEEEENS5_IJNS4_10UnderscoreESW_SW_EEEEENS4_13SM90_TMA_LOADENS4_14ComposedLayoutINS4_7SwizzleILi3ELi4ELi3EEENS4_18smem_ptr_flag_bitsILi32EEENSS_INS5_IJNSA_ILi8EEESG_EEENS5_IJSG_SB_EEEEEEEvNS4_8identityESZ_S19_vS1A_EENS_8epilogue10collective6detail29Sm90TmaWarpSpecializedAdapterINS1D_15DefaultEpilogueISI_SJ_SJ_NS1C_6thread17LinearCombinationISI_Li1EffLNS1H_9ScaleType4KindE0ELNS_15FloatRoundStyleE2ESI_EENS1_15EpilogueDefaultEEEEEvvEEEEvNT_6ParamsE)
        /*02bc*/ 	.short	0x0210
        /*02be*/ 	.short	0x0470


	//----- nvinfo : EIATTR_SW_WAR
	.align		4
.L_43:
        /*02c0*/ 	.byte	0x04, 0x36
        /*02c2*/ 	.short	(.L_45 - .L_44)
.L_44:
        /*02c4*/ 	.word	0x00000008
.L_45:


//--------------------- .nv.callgraph             --------------------------
	.section	.nv.callgraph,"",@"SHT_CUDA_CALLGRAPH"
	.align	4
	.sectionentsize	8
	.align		4
        /*0000*/ 	.word	0x00000000
	.align		4
        /*0004*/ 	.word	0xffffffff
	.align		4
        /*0008*/ 	.word	index@(_ZN7cutlass13device_kernelINS_4gemm6kernel13GemmUniversalIN4cute5tupleIJiiiiEEENS1_10collective13CollectiveMmaINS1_34MainloopSm90TmaGmmaWarpSpecializedILi2ENS5_IJNS4_1CILi1EEESB_SB_EEENS1_32KernelTmaWarpSpecializedPingpongEEENS5_IJNSA_ILi64EEESF_NSA_ILi32EEEEEENS_10tfloat32_tENS5_IJlSB_lEEESI_SJ_NS4_8TiledMMAINS4_8MMA_AtomIJNS4_4SM904GMMA29MMA_64x64x8_F32TF32TF32_SS_TNILNSN_7ScaleInE1ELSP_1EEEEEENS4_6LayoutISC_NS5_IJNSA_ILi0EEEST_ST_EEEEENS5_IJNS4_10UnderscoreESW_SW_EEEEENS4_13SM90_TMA_LOADENS4_14ComposedLayoutINS4_7SwizzleILi3ELi4ELi3EEENS4_18smem_ptr_flag_bitsILi32EEENSS_INS5_IJNSA_ILi8EEESG_EEENS5_IJSG_SB_EEEEEEEvNS4_8identityESZ_S19_vS1A_EENS_8epilogue10collective6detail29Sm90TmaWarpSpecializedAdapterINS1D_15DefaultEpilogueISI_SJ_SJ_NS1C_6thread17LinearCombinationISI_Li1EffLNS1H_9ScaleType4KindE0ELNS_15FloatRoundStyleE2ESI_EENS1_15EpilogueDefaultEEEEEvvEEEEvNT_6ParamsE)
	.align		4
        /*000c*/ 	.word	index@(__assertfail)
	.align		4
        /*0010*/ 	.word	0x00000000
	.align		4
        /*0014*/ 	.word	0xfffffffe
	.align		4
        /*0018*/ 	.word	0x00000000
	.align		4
        /*001c*/ 	.word	0xfffffffd
	.align		4
        /*0020*/ 	.word	0x00000000
	.align		4
        /*0024*/ 	.word	0xfffffffc


//--------------------- .nv.constant4             --------------------------
	.section	.nv.constant4,"a",@progbits
	.align	8
	.align		8
.nv.constant4:
        /*0000*/ 	.dword	__assertfail
	.align		8
        /*0008*/ 	.dword	__unnamed_1
	.align		8
        /*0010*/ 	.dword	_ZN40_INTERNAL_36dda5b1_4_k_cu_fefb73e6_325574cuda3std3__45__cpo5beginE
	.align		8
        /*0018*/ 	.dword	_ZN40_INTERNAL_36dda5b1_4_k_cu_fefb73e6_325574cuda3std3__45__cpo3endE
	.align		8
        /*0020*/ 	.dword	_ZN40_INTERNAL_36dda5b1_4_k_cu_fefb73e6_325574cuda3std3__45__cpo6cbeginE
	.align		8
        /*0028*/ 	.dword	_ZN40_INTERNAL_36dda5b1_4_k_cu_fefb73e6_325574cuda3std3__45__cpo4cendE
	.align		8
        /*0030*/ 	.dword	_ZN40_INTERNAL_36dda5b1_4_k_cu_fefb73e6_325574cuda3std3__442_GLOBAL__N__36dda5b1_4_k_cu_fefb73e6_325576ignoreE
	.align		8
        /*0038*/ 	.dword	_ZN40_INTERNAL_36dda5b1_4_k_cu_fefb73e6_325574cuda3std3__419piecewise_constructE
	.align		8
        /*0040*/ 	.dword	_ZN40_INTERNAL_36dda5b1_4_k_cu_fefb73e6_325574cuda3std3__48in_placeE
	.align		8
        /*0048*/ 	.dword	_ZN40_INTERNAL_36dda5b1_4_k_cu_fefb73e6_325574cuda3std6ranges3__45__cpo4swapE
	.align		8
        /*0050*/ 	.dword	_ZN40_INTERNAL_36dda5b1_4_k_cu_fefb73e6_325574cuda3std6ranges3__45__cpo9iter_moveE
	.align		8
        /*0058*/ 	.dword	_ZN40_INTERNAL_36dda5b1_4_k_cu_fefb73e6_325574cute7productE
	.align		8
        /*0060*/ 	.dword	_ZN40_INTERNAL_36dda5b1_4_k_cu_fefb73e6_325574cute1_E
	.align		8
        /*0068*/ 	.dword	$str$22
	.align		8
        /*0070*/ 	.dword	$str$23


//--------------------- .text._ZN7cutlass13device_kernelINS_4gemm6kernel13GemmUniversalIN4cute5tupleIJiiiiEEENS1_10collective13CollectiveMmaINS1_34MainloopSm90TmaGmmaWarpSpecializedILi2ENS5_IJNS4_1CILi1EEESB_SB_EEENS1_32KernelTmaWarpSpecializedPingpongEEENS5_IJNSA_ILi64EEESF_NSA_ILi32EEEEEENS_10tfloat32_tENS5_IJlSB_lEEESI_SJ_NS4_8TiledMMAINS4_8MMA_AtomIJNS4_4SM904GMMA29MMA_64x64x8_F32TF32TF32_SS_TNILNSN_7ScaleInE1ELSP_1EEEEEENS4_6LayoutISC_NS5_IJNSA_ILi0EEEST_ST_EEEEENS5_IJNS4_10UnderscoreESW_SW_EEEEENS4_13SM90_TMA_LOADENS4_14ComposedLayoutINS4_7SwizzleILi3ELi4ELi3EEENS4_18smem_ptr_flag_bitsILi32EEENSS_INS5_IJNSA_ILi8EEESG_EEENS5_IJSG_SB_EEEEEEEvNS4_8identityESZ_S19_vS1A_EENS_8epilogue10collective6detail29Sm90TmaWarpSpecializedAdapterINS1D_15DefaultEpilogueISI_SJ_SJ_NS1C_6thread17LinearCombinationISI_Li1EffLNS1H_9ScaleType4KindE0ELNS_15FloatRoundStyleE2ESI_EENS1_15EpilogueDefaultEEEEEvvEEEEvNT_6ParamsE --------------------------
	.section	.text._ZN7cutlass13device_kernelINS_4gemm6kernel13GemmUniversalIN4cute5tupleIJiiiiEEENS1_10collective13CollectiveMmaINS1_34MainloopSm90TmaGmmaWarpSpecializedILi2ENS5_IJNS4_1CILi1EEESB_SB_EEENS1_32KernelTmaWarpSpecializedPingpongEEENS5_IJNSA_ILi64EEESF_NSA_ILi32EEEEEENS_10tfloat32_tENS5_IJlSB_lEEESI_SJ_NS4_8TiledMMAINS4_8MMA_AtomIJNS4_4SM904GMMA29MMA_64x64x8_F32TF32TF32_SS_TNILNSN_7ScaleInE1ELSP_1EEEEEENS4_6LayoutISC_NS5_IJNSA_ILi0EEEST_ST_EEEEENS5_IJNS4_10UnderscoreESW_SW_EEEEENS4_13SM90_TMA_LOADENS4_14ComposedLayoutINS4_7SwizzleILi3ELi4ELi3EEENS4_18smem_ptr_flag_bitsILi32EEENSS_INS5_IJNSA_ILi8EEESG_EEENS5_IJSG_SB_EEEEEEEvNS4_8identityESZ_S19_vS1A_EENS_8epilogue10collective6detail29Sm90TmaWarpSpecializedAdapterINS1D_15DefaultEpilogueISI_SJ_SJ_NS1C_6thread17LinearCombinationISI_Li1EffLNS1H_9ScaleType4KindE0ELNS_15FloatRoundStyleE2ESI_EENS1_15EpilogueDefaultEEEEEvvEEEEvNT_6ParamsE,"ax",@progbits
	.align	128
.text._ZN7cutlass13device_kernelINS_4gemm6kernel13GemmUniversalIN4cute5tupleIJiiiiEEENS1_10collective13CollectiveMmaINS1_34MainloopSm90TmaGmmaWarpSpecializedILi2ENS5_IJNS4_1CILi1EEESB_SB_EEENS1_32KernelTmaWarpSpecializedPingpongEEENS5_IJNSA_ILi64EEESF_NSA_ILi32EEEEEENS_10tfloat32_tENS5_IJlSB_lEEESI_SJ_NS4_8TiledMMAINS4_8MMA_AtomIJNS4_4SM904GMMA29MMA_64x64x8_F32TF32TF32_SS_TNILNSN_7ScaleInE1ELSP_1EEEEEENS4_6LayoutISC_NS5_IJNSA_ILi0EEEST_ST_EEEEENS5_IJNS4_10UnderscoreESW_SW_EEEEENS4_13SM90_TMA_LOADENS4_14ComposedLayoutINS4_7SwizzleILi3ELi4ELi3EEENS4_18smem_ptr_flag_bitsILi32EEENSS_INS5_IJNSA_ILi8EEESG_EEENS5_IJSG_SB_EEEEEEEvNS4_8identityESZ_S19_vS1A_EENS_8epilogue10collective6detail29Sm90TmaWarpSpecializedAdapterINS1D_15DefaultEpilogueISI_SJ_SJ_NS1C_6thread17LinearCombinationISI_Li1EffLNS1H_9ScaleType4KindE0ELNS_15FloatRoundStyleE2ESI_EENS1_15EpilogueDefaultEEEEEvvEEEEvNT_6ParamsE:
        .type           _ZN7cutlass13device_kernelINS_4gemm6kernel13GemmUniversalIN4cute5tupleIJiiiiEEENS1_10collective13CollectiveMmaINS1_34MainloopSm90TmaGmmaWarpSpecializedILi2ENS5_IJNS4_1CILi1EEESB_SB_EEENS1_32KernelTmaWarpSpecializedPingpongEEENS5_IJNSA_ILi64EEESF_NSA_ILi32EEEEEENS_10tfloat32_tENS5_IJlSB_lEEESI_SJ_NS4_8TiledMMAINS4_8MMA_AtomIJNS4_4SM904GMMA29MMA_64x64x8_F32TF32TF32_SS_TNILNSN_7ScaleInE1ELSP_1EEEEEENS4_6LayoutISC_NS5_IJNSA_ILi0EEEST_ST_EEEEENS5_IJNS4_10UnderscoreESW_SW_EEEEENS4_13SM90_TMA_LOADENS4_14ComposedLayoutINS4_7SwizzleILi3ELi4ELi3EEENS4_18smem_ptr_flag_bitsILi32EEENSS_INS5_IJNSA_ILi8EEESG_EEENS5_IJSG_SB_EEEEEEEvNS4_8identityESZ_S19_vS1A_EENS_8epilogue10collective6detail29Sm90TmaWarpSpecializedAdapterINS1D_15DefaultEpilogueISI_SJ_SJ_NS1C_6thread17LinearCombinationISI_Li1EffLNS1H_9ScaleType4KindE0ELNS_15FloatRoundStyleE2ESI_EENS1_15EpilogueDefaultEEEEEvvEEEEvNT_6ParamsE,@function
        .size           _ZN7cutlass13device_kernelINS_4gemm6kernel13GemmUniversalIN4cute5tupleIJiiiiEEENS1_10collective13CollectiveMmaINS1_34MainloopSm90TmaGmmaWarpSpecializedILi2ENS5_IJNS4_1CILi1EEESB_SB_EEENS1_32KernelTmaWarpSpecializedPingpongEEENS5_IJNSA_ILi64EEESF_NSA_ILi32EEEEEENS_10tfloat32_tENS5_IJlSB_lEEESI_SJ_NS4_8TiledMMAINS4_8MMA_AtomIJNS4_4SM904GMMA29MMA_64x64x8_F32TF32TF32_SS_TNILNSN_7ScaleInE1ELSP_1EEEEEENS4_6LayoutISC_NS5_IJNSA_ILi0EEEST_ST_EEEEENS5_IJNS4_10UnderscoreESW_SW_EEEEENS4_13SM90_TMA_LOADENS4_14ComposedLayoutINS4_7SwizzleILi3ELi4ELi3EEENS4_18smem_ptr_flag_bitsILi32EEENSS_INS5_IJNSA_ILi8EEESG_EEENS5_IJSG_SB_EEEEEEEvNS4_8identityESZ_S19_vS1A_EENS_8epilogue10collective6detail29Sm90TmaWarpSpecializedAdapterINS1D_15DefaultEpilogueISI_SJ_SJ_NS1C_6thread17LinearCombinationISI_Li1EffLNS1H_9ScaleType4KindE0ELNS_15FloatRoundStyleE2ESI_EENS1_15EpilogueDefaultEEEEEvvEEEEvNT_6ParamsE,(.L_x_128 - _ZN7cutlass13device_kernelINS_4gemm6kernel13GemmUniversalIN4cute5tupleIJiiiiEEENS1_10collective13CollectiveMmaINS1_34MainloopSm90TmaGmmaWarpSpecializedILi2ENS5_IJNS4_1CILi1EEESB_SB_EEENS1_32KernelTmaWarpSpecializedPingpongEEENS5_IJNSA_ILi64EEESF_NSA_ILi32EEEEEENS_10tfloat32_tENS5_IJlSB_lEEESI_SJ_NS4_8TiledMMAINS4_8MMA_AtomIJNS4_4SM904GMMA29MMA_64x64x8_F32TF32TF32_SS_TNILNSN_7ScaleInE1ELSP_1EEEEEENS4_6LayoutISC_NS5_IJNSA_ILi0EEEST_ST_EEEEENS5_IJNS4_10UnderscoreESW_SW_EEEEENS4_13SM90_TMA_LOADENS4_14ComposedLayoutINS4_7SwizzleILi3ELi4ELi3EEENS4_18smem_ptr_flag_bitsILi32EEENSS_INS5_IJNSA_ILi8EEESG_EEENS5_IJSG_SB_EEEEEEEvNS4_8identityESZ_S19_vS1A_EENS_8epilogue10collective6detail29Sm90TmaWarpSpecializedAdapterINS1D_15DefaultEpilogueISI_SJ_SJ_NS1C_6thread17LinearCombinationISI_Li1EffLNS1H_9ScaleType4KindE0ELNS_15FloatRoundStyleE2ESI_EENS1_15EpilogueDefaultEEEEEvvEEEEvNT_6ParamsE)
        .other          _ZN7cutlass13device_kernelINS_4gemm6kernel13GemmUniversalIN4cute5tupleIJiiiiEEENS1_10collective13CollectiveMmaINS1_34MainloopSm90TmaGmmaWarpSpecializedILi2ENS5_IJNS4_1CILi1EEESB_SB_EEENS1_32KernelTmaWarpSpecializedPingpongEEENS5_IJNSA_ILi64EEESF_NSA_ILi32EEEEEENS_10tfloat32_tENS5_IJlSB_lEEESI_SJ_NS4_8TiledMMAINS4_8MMA_AtomIJNS4_4SM904GMMA29MMA_64x64x8_F32TF32TF32_SS_TNILNSN_7ScaleInE1ELSP_1EEEEEENS4_6LayoutISC_NS5_IJNSA_ILi0EEEST_ST_EEEEENS5_IJNS4_10UnderscoreESW_SW_EEEEENS4_13SM90_TMA_LOADENS4_14ComposedLayoutINS4_7SwizzleILi3ELi4ELi3EEENS4_18smem_ptr_flag_bitsILi32EEENSS_INS5_IJNSA_ILi8EEESG_EEENS5_IJSG_SB_EEEEEEEvNS4_8identityESZ_S19_vS1A_EENS_8epilogue10collective6detail29Sm90TmaWarpSpecializedAdapterINS1D_15DefaultEpilogueISI_SJ_SJ_NS1C_6thread17LinearCombinationISI_Li1EffLNS1H_9ScaleType4KindE0ELNS_15FloatRoundStyleE2ESI_EENS1_15EpilogueDefaultEEEEEvvEEEEvNT_6ParamsE,@"STO_CUDA_ENTRY STV_DEFAULT"
_ZN7cutlass13device_kernelINS_4gemm6kernel13GemmUniversalIN4cute5tupleIJiiiiEEENS1_10collective13CollectiveMmaINS1_34MainloopSm90TmaGmmaWarpSpecializedILi2ENS5_IJNS4_1CILi1EEESB_SB_EEENS1_32KernelTmaWarpSpecializedPingpongEEENS5_IJNSA_ILi64EEESF_NSA_ILi32EEEEEENS_10tfloat32_tENS5_IJlSB_lEEESI_SJ_NS4_8TiledMMAINS4_8MMA_AtomIJNS4_4SM904GMMA29MMA_64x64x8_F32TF32TF32_SS_TNILNSN_7ScaleInE1ELSP_1EEEEEENS4_6LayoutISC_NS5_IJNSA_ILi0EEEST_ST_EEEEENS5_IJNS4_10UnderscoreESW_SW_EEEEENS4_13SM90_TMA_LOADENS4_14ComposedLayoutINS4_7SwizzleILi3ELi4ELi3EEENS4_18smem_ptr_flag_bitsILi32EEENSS_INS5_IJNSA_ILi8EEESG_EEENS5_IJSG_SB_EEEEEEEvNS4_8identityESZ_S19_vS1A_EENS_8epilogue10collective6detail29Sm90TmaWarpSpecializedAdapterINS1D_15DefaultEpilogueISI_SJ_SJ_NS1C_6thread17LinearCombinationISI_Li1EffLNS1H_9ScaleType4KindE0ELNS_15FloatRoundStyleE2ESI_EENS1_15EpilogueDefaultEEEEEvvEEEEvNT_6ParamsE:
[----:B------:R-:W0:Y:S01]  /*0000*/  LDC R1, c[0x0][0x28] ;  /* 0x00000a00ff017b82 */ /* 0x000e220000000800 */
[----:B------:R-:W1:Y:S01]  /*0010*/  S2R R4, SR_TID.X ;  /* 0x0000000000047919 */ /* 0x000e620000002100 */
[----:B------:R-:W-:Y:S01]  /*0020*/  ELECT P0, URZ, PT ;  /* 0x00000000003f782f */ /* 0x000fe20003800000 */
[----:B------:R-:W-:Y:S01]  /*0030*/  BSSY B0, `(.L_x_0) ;  /* 0x0000014000007945 */ /* 0x000fe20003800000 */
[----:B-1----:R-:W-:-:S05]  /*0040*/  SHF.R.U32.HI R0, RZ, 0x5, R4 ;  /* 0x00000005ff007819 */ /* 0x002fca0000011604 */
[----:B------:R-:W1:Y:S02]  /*0050*/  SHFL.IDX PT, R2, R0, RZ, 0x1f ;  /* 0x00001fff00027589 */ /* 0x000e6400000e0000 */
[----:B-1----:R-:W-:Y:S02]  /*0060*/  R2UR UR8, R2 ;  /* 0x00000000020872ca */ /* 0x002fe400000e0000 */
[----:B------:R-:W-:-:S05]  /*0070*/  SHF.R.U32.HI R2, RZ, 0x7, R4 ;  /* 0x00000007ff027819 */ /* 0x000fca0000011604 */
[----:B------:R1:W2:Y:S06]  /*0080*/  SHFL.IDX PT, R3, R2, RZ, 0x1f ;  /* 0x00001fff02037589 */ /* 0x0002ac00000e0000 */
[----:B------:R-:W-:Y:S02]  /*0090*/  USHF.R.S32.HI UR4, URZ, 0x1f, UR8 ;  /* 0x0000001f3f047899 */ /* 0x000fe40008011408 */
[----:B------:R-:W-:Y:S02]  /*00a0*/  ISETP.NE.OR P0, PT, RZ, UR8, !P0 ;  /* 0x00000008ff007c0c */ /* 0x000fe4000c705670 */
[----:B------:R-:W-:-:S04]  /*00b0*/  ULEA.HI UR4, UR4, UR8, URZ, 0x2 ;  /* 0x0000000804047291 */ /* 0x000fc8000f8f103f */
[----:B------:R-:W-:-:S04]  /*00c0*/  ULOP3.LUT UR4, UR4, 0xfffffffc, URZ, 0xc0, !UPT ;  /* 0xfffffffc04047892 */ /* 0x000fc8000f8ec03f */
[----:B------:R-:W-:-:S03]  /*00d0*/  UIADD3 UR8, UR8, -UR4, URZ ;  /* 0x8000000408087290 */ /* 0x000fc6000fffe03f */
[----:B01----:R-:W-:Y:S09]  /*00e0*/  @P0 BRA `(.L_x_1) ;  /* 0x0000000000200947 */ /* 0x003ff20003800000 */
[----:B------:R-:W-:Y:S02]  /*00f0*/  ULDC.64 UR4, c[0x0][0x198] ;  /* 0x0000660000047ab9 */ /* 0x000fe40000000a00 */
[----:B------:R-:W-:Y:S02]  /*0100*/  UIADD3 UR6, UP0, UR4, 0xf0, URZ ;  /* 0x000000f004067890 */ /* 0x000fe4000ff1e03f */
[----:B------:R-:W-:Y:S02]  /*0110*/  UIADD3 UR4, UP1, UR4, 0x1f0, URZ ;  /* 0x000001f004047890 */ /* 0x000fe4000ff3e03f */
[----:B------:R-:W-:Y:S02]  /*0120*/  UIADD3.X UR7, URZ, UR5, URZ, UP0, !UPT ;  /* 0x000000053f077290 */ /* 0x000fe400087fe43f */
[----:B------:R-:W-:-:S07]  /*0130*/  UIADD3.X UR5, URZ, UR5, URZ, UP1, !UPT ;  /* 0x000000053f057290 */ /* 0x000fce0008ffe43f */
[----:B------:R0:W-:Y:S02]  /*0140*/  UTMACCTL.PF [UR6] ;  /* 0x00000000060079b9 */ /* 0x0001e40008040000 */
[----:B------:R0:W-:Y:S02]  /*0150*/  UTMACCTL.PF [UR4] ;  /* 0x00000000040079b9 */ /* 0x0001e40008040000 */
[----:B0-----:R-:W-:Y:S01]  /*0160*/  NOP ;  /* 0x0000000000007918 */ /* 0x001fe20000000000 */
.L_x_1:
[----:B------:R-:W-:Y:S05]  /*0170*/  BSYNC B0 ;  /* 0x0000000000007941 */ /* 0x000fea0003800000 */
.L_x_0:
[----:B------:R-:W0:Y:S01]  /*0180*/  SHFL.IDX PT, R5, R0, RZ, 0x1f ;  /* 0x00001fff00057589 */ /* 0x000e2200000e0000 */
[----:B--2---:R-:W-:Y:S01]  /*0190*/  R2UR UR15, R3 ;  /* 0x00000000030f72ca */ /* 0x004fe200000e0000 */
[----:B------:R-:W-:-:S04]  /*01a0*/  UISETP.NE.AND UP0, UPT, UR8, 0x3, UPT ;  /* 0x000000030800788c */ /* 0x000fc8000bf05270 */
[----:B------:R-:W-:-:S08]  /*01b0*/  UISETP.EQ.OR UP0, UPT, UR8, URZ, !UP0 ;  /* 0x0000003f0800728c */ /* 0x000fd0000c702670 */
[----:B------:R-:W-:Y:S02]  /*01c0*/  UIADD3 UR18, UR15, -0x1, URZ ;  /* 0xffffffff0f127890 */ /* 0x000fe4000fffe03f */
[----:B------:R-:W-:Y:S02]  /*01d0*/  UISETP.EQ.AND UP0, UPT, UR15, URZ, UP0 ;  /* 0x0000003f0f00728c */ /* 0x000fe40008702270 */
[----:B------:R-:W-:Y:S02]  /*01e0*/  UISETP.GE.U32.AND UP1, UPT, UR18, 0x2, UPT ;  /* 0x000000021200788c */ /* 0x000fe4000bf26070 */
[----:B------:R-:W-:Y:S01]  /*01f0*/  USEL UR36, URZ, 0x1, !UP0 ;  /* 0x000000013f247887 */ /* 0x000fe2000c000000 */
[----:B0-----:R-:W-:-:S03]  /*0200*/  ISETP.NE.AND P0, PT, R5, RZ, PT ;  /* 0x000000ff0500720c */ /* 0x001fc60003f05270 */
[----:B------:R-:W-:-:S10]  /*0210*/  USEL UR36, UR36, 0x2, UP1 ;  /* 0x0000000224247887 */ /* 0x000fd40008800000 */
[----:B------:R-:W-:Y:S05]  /*0220*/  @P0 BRA `(.L_x_2) ;  /* 0x0000000000480947 */ /* 0x000fea0003800000 */
[----:B------:R-:W0:Y:S01]  /*0230*/  S2UR UR9, SR_CgaCtaId ;  /* 0x00000000000979c3 */ /* 0x000e220000008800 */
[----:B------:R-:W-:Y:S01]  /*0240*/  UMOV UR4, 0x400 ;  /* 0x0000040000047882 */ /* 0x000fe20000000000 */
[----:B------:R-:W-:Y:S01]  /*0250*/  UMOV UR5, 0x1 ;  /* 0x0000000100057882 */ /* 0x000fe20000000000 */
[----:B------:R-:W-:Y:S01]  /*0260*/  UMOV UR6, 0x80 ;  /* 0x0000008000067882 */ /* 0x000fe20000000000 */
[----:B------:R-:W-:Y:S01]  /*0270*/  ELECT P0, URZ, PT ;  /* 0x00000000003f782f */ /* 0x000fe20003800000 */
[----:B------:R-:W-:-:S04]  /*0280*/  UIADD3 UR6, -UR6, 0x100000, URZ ;  /* 0x0010000006067890 */ /* 0x000fc8000fffe13f */
[----:B------:R-:W-:Y:S02]  /*0290*/  USHF.L.U32 UR7, UR6, 0xb, URZ ;  /* 0x0000000b06077899 */ /* 0x000fe4000800063f */
[----:B------:R-:W-:Y:S02]  /*02a0*/  USHF.L.U32 UR6, UR6, 0x1, URZ ;  /* 0x0000000106067899 */ /* 0x000fe4000800063f */
[----:B0-----:R-:W-:Y:S02]  /*02b0*/  ULEA UR9, UR9, UR4, 0x18 ;  /* 0x0000000409097291 */ /* 0x001fe4000f8ec03f */
[----:B------:R-:W-:-:S04]  /*02c0*/  UIADD3 UR4, -UR5, 0x100000, URZ ;  /* 0x0010000005047890 */ /* 0x000fc8000fffe13f */
[----:B------:R-:W-:Y:S02]  /*02d0*/  USHF.L.U32 UR5, UR4, 0xb, URZ ;  /* 0x0000000b04057899 */ /* 0x000fe4000800063f */
[----:B------:R-:W-:Y:S01]  /*02e0*/  USHF.L.U32 UR4, UR4, 0x1, URZ ;  /* 0x0000000104047899 */ /* 0x000fe2000800063f */
[----:B------:R-:W0:Y:S11]  /*02f0*/  FENCE.VIEW.ASYNC.S ;  /* 0x00000000000073c6 */ /* 0x000e360000000000 */
[----:B0-----:R0:W1:Y:S01]  /*0300*/  SYNCS.EXCH.64 URZ, [UR9], UR4 ;  /* 0x00000004093f75b2 */ /* 0x0010620008000100 */
[----:B------:R0:W2:Y:S01]  /*0310*/  SYNCS.EXCH.64 URZ, [UR9+0x10], UR6 ;  /* 0x00001006093f75b2 */ /* 0x0000a20008000100 */
[----:B------:R0:W3:Y:S01]  /*0320*/  SYNCS.EXCH.64 URZ, [UR9+0x8], UR4 ;  /* 0x00000804093f75b2 */ /* 0x0000e20008000100 */
[----:B------:R0:W4:Y:S01]  /*0330*/  SYNCS.EXCH.64 URZ, [UR9+0x18], UR6 ;  /* 0x00001806093f75b2 */ /* 0x0001220008000100 */
[----:B------:R-:W-:Y:S01]  /*0340*/  NOP ;  /* 0x0000000000007918 */ /* 0x000fe20000000000 */
.L_x_2:
[----:B------:R-:W5:Y:S01]  /*0350*/  SHFL.IDX PT, R5, R0, RZ, 0x1f ;  /* 0x00001fff00057589 */ /* 0x000f6200000e0000 */
[----:B------:R-:W-:Y:S01]  /*0360*/  ELECT P0, URZ, PT ;  /* 0x00000000003f782f */ /* 0x000fe20003800000 */
[----:B------:R-:W-:Y:S01]  /*0370*/  NOP ;  /* 0x0000000000007918 */ /* 0x000fe20000000000 */
[----:B------:R-:W-:Y:S01]  /*0380*/  ELECT P1, URZ, PT ;  /* 0x00000000003f782f */ /* 0x000fe20003820000 */
[----:B------:R-:W1:Y:S01]  /*0390*/  SHFL.IDX PT, R3, R0, RZ, 0x1f ;  /* 0x00001fff00037589 */ /* 0x000e6200000e0000 */
[----:B0-----:R-:W-:Y:S01]  /*03a0*/  UMOV UR4, 0x20 ;  /* 0x0000002000047882 */ /* 0x001fe20000000000 */
[----:B------:R-:W-:Y:S01]  /*03b0*/  UMOV UR12, 0x80 ;  /* 0x00000080000c7882 */ /* 0x000fe20000000000 */
[----:B------:R-:W-:Y:S01]  /*03c0*/  NOP ;  /* 0x0000000000007918 */ /* 0x000fe20000000000 */
[----:B------:R0:W0:Y:S01]  /*03d0*/  SHFL.IDX PT, R0, R2, RZ, 0x1f ;  /* 0x00001fff02007589 */ /* 0x00002200000e0000 */
[----:B------:R-:W-:Y:S01]  /*03e0*/  ULDC.64 UR52, c[0x0][0x208] ;  /* 0x0000820000347ab9 */ /* 0x000fe20000000a00 */
[----:B-----5:R-:W-:-:S02]  /*03f0*/  ISETP.NE.OR P0, PT, R5, RZ, !P0 ;  /* 0x000000ff0500720c */ /* 0x020fc40004705670 */
[----:B-1----:R-:W-:Y:S02]  /*0400*/  ISETP.NE.OR P1, PT, R3, RZ, !P1 ;  /* 0x000000ff0300720c */ /* 0x002fe40004f25670 */
[----:B------:R-:W-:-:S04]  /*0410*/  SHF.R.S32.HI R3, RZ, 0x1f, R4 ;  /* 0x0000001fff037819 */ /* 0x000fc80000011404 */
[----:B------:R-:W-:-:S05]  /*0420*/  LEA.HI R3, R3, R4, RZ, 0x7 ;  /* 0x0000000403037211 */ /* 0x000fca00078f38ff */
[----:B------:R-:W-:Y:S01]  /*0430*/  VOTEU.ALL UP0, P0 ;  /* 0x00000000003f7886 */ /* 0x000fe20000000000 */
[----:B------:R-:W-:Y:S01]  /*0440*/  LOP3.LUT R3, R3, 0xffffff80, RZ, 0xc0, !PT ;  /* 0xffffff8003037812 */ /* 0x000fe200078ec0ff */
[----:B------:R-:W-:-:S03]  /*0450*/  VOTEU.ALL UP1, P1 ;  /* 0x00000000003f7886 */ /* 0x000fc60000820000 */
[----:B------:R-:W1:Y:S01]  /*0460*/  @!UP0 S2UR UR7, SR_CgaCtaId ;  /* 0x00000000000789c3 */ /* 0x000e620000008800 */
[----:B------:R-:W-:Y:S01]  /*0470*/  @!UP0 UMOV UR6, 0x400 ;  /* 0x0000040000068882 */ /* 0x000fe20000000000 */
[----:B------:R-:W-:-:S04]  /*0480*/  @!UP0 UIADD3 UR4, -UR4, 0x100000, URZ ;  /* 0x0010000004048890 */ /* 0x000fc8000fffe13f */
[----:B------:R-:W-:Y:S02]  /*0490*/  @!UP0 USHF.L.U32 UR5, UR4, 0xb, URZ ;  /* 0x0000000b04058899 */ /* 0x000fe4000800063f */
[----:B------:R-:W-:Y:S01]  /*04a0*/  @!UP0 USHF.L.U32 UR4, UR4, 0x1, URZ ;  /* 0x0000000104048899 */ /* 0x000fe2000800063f */
[----:B------:R-:W-:Y:S01]  /*04b0*/  IMAD.IADD R3, R4, 0x1, -R3 ;  /* 0x0000000104037824 */ /* 0x000fe200078e0a03 */
[----:B------:R-:W-:Y:S01]  /*04c0*/  @!UP1 UMOV UR10, 0x400 ;  /* 0x00000400000a9882 */ /* 0x000fe20000000000 */
[----:B------:R-:W-:Y:S01]  /*04d0*/  VOTEU.ALL UP2, P1 ;  /* 0x00000000003f7886 */ /* 0x000fe20000840000 */
[----:B------:R-:W-:Y:S01]  /*04e0*/  VOTEU.ALL UP3, P1 ;  /* 0x00000000003f7886 */ /* 0x000fe20000860000 */
[----:B------:R-:W-:Y:S01]  /*04f0*/  VOTEU.ALL UP4, P1 ;  /* 0x00000000003f7886 */ /* 0x000fe20000880000 */
[----:B------:R-:W5:Y:S01]  /*0500*/  @!UP1 S2UR UR11, SR_CgaCtaId ;  /* 0x00000000000b99c3 */ /* 0x000f620000008800 */
[----:B------:R-:W-:Y:S01]  /*0510*/  VOTEU.ALL UP5, P1 ;  /* 0x00000000003f7886 */ /* 0x000fe200008a0000 */
[----:B------:R-:W-:Y:S01]  /*0520*/  ISETP.NE.AND P1, PT, RZ, UR15, PT ;  /* 0x0000000fff007c0c */ /* 0x000fe2000bf25270 */
[----:B-1----:R-:W-:-:S02]  /*0530*/  @!UP0 ULEA UR9, UR7, UR6, 0x18 ;  /* 0x0000000607098291 */ /* 0x002fc4000f8ec03f */
[----:B------:R-:W-:-:S04]  /*0540*/  @!UP1 UIADD3 UR6, -UR12, 0x100000, URZ ;  /* 0x001000000c069890 */ /* 0x000fc8000fffe13f */
[----:B------:R-:W-:Y:S02]  /*0550*/  @!UP1 USHF.L.U32 UR7, UR6, 0xb, URZ ;  /* 0x0000000b06079899 */ /* 0x000fe4000800063f */
[----:B------:R-:W-:Y:S01]  /*0560*/  @!UP1 USHF.L.U32 UR6, UR6, 0x1, URZ ;  /* 0x0000000106069899 */ /* 0x000fe2000800063f */
[----:B------:R-:W-:Y:S01]  /*0570*/  VOTEU.ALL UP0, P0 ;  /* 0x00000000003f7886 */ /* 0x000fe20000000000 */
[----:B-----5:R-:W-:Y:S01]  /*0580*/  @!UP1 ULEA UR10, UR11, UR10, 0x18 ;  /* 0x0000000a0b0a9291 */ /* 0x020fe2000f8ec03f */
[----:B------:R-:W-:Y:S01]  /*0590*/  VOTEU.ALL UP1, P0 ;  /* 0x00000000003f7886 */ /* 0x000fe20000020000 */
[----:B------:R-:W1:Y:S02]  /*05a0*/  FENCE.VIEW.ASYNC.S ;  /* 0x00000000000073c6 */ /* 0x000e640000000000 */
[----:B-1----:R-:W2:Y:S02]  /*05b0*/  @!UP0 SYNCS.EXCH.64 URZ, [UR9+0x50], UR4 ;  /* 0x00005004093f85b2 */ /* 0x002ea40008000100 */
[----:B------:R1:W2:Y:S01]  /*05c0*/  @!UP1 SYNCS.EXCH.64 URZ, [UR9+0x58], UR4 ;  /* 0x00005804093f95b2 */ /* 0x0002a20008000100 */
[----:B------:R-:W-:Y:S01]  /*05d0*/  NOP ;  /* 0x0000000000007918 */ /* 0x000fe20000000000 */
[----:B-1----:R-:W-:-:S02]  /*05e0*/  ULDC.64 UR4, c[0x0][0x598] ;  /* 0x0001660000047ab9 */ /* 0x002fc40000000a00 */
[----:B------:R-:W-:Y:S02]  /*05f0*/  ISETP.NE.U32.AND P0, PT, RZ, UR4, PT ;  /* 0x00000004ff007c0c */ /* 0x000fe4000bf05070 */
[----:B------:R1:W2:Y:S02]  /*0600*/  @!UP2 SYNCS.EXCH.64 URZ, [UR10+0x30], UR6 ;  /* 0x000030060a3fa5b2 */ /* 0x0002a40008000100 */
[----:B------:R-:W-:Y:S01]  /*0610*/  ISETP.NE.AND.EX P0, PT, RZ, UR5, PT, P0 ;  /* 0x00000005ff007c0c */ /* 0x000fe2000bf05300 */
[----:B------:R1:W2:Y:S01]  /*0620*/  @!UP3 SYNCS.EXCH.64 URZ, [UR10+0x38], UR6 ;  /* 0x000038060a3fb5b2 */ /* 0x0002a20008000100 */
[----:B------:R1:W2:Y:S01]  /*0630*/  @!UP4 SYNCS.EXCH.64 URZ, [UR10+0x40], UR6 ;  /* 0x000040060a3fc5b2 */ /* 0x0002a20008000100 */
[----:B------:R1:W2:Y:S01]  /*0640*/  @!UP5 SYNCS.EXCH.64 URZ, [UR10+0x48], UR6 ;  /* 0x000048060a3fd5b2 */ /* 0x0002a20008000100 */
[----:B------:R-:W-:Y:S01]  /*0650*/  NOP ;  /* 0x0000000000007918 */ /* 0x000fe20000000000 */
[----:B--234-:R-:W-:Y:S08]  /*0660*/  BAR.SYNC.DEFER_BLOCKING 0x0 ;  /* 0x0000000000007b1d */ /* 0x01cff00000010000 */
[----:B01----:R-:W-:Y:S05]  /*0670*/  @!P0 BRA `(.L_x_3) ;  /* 0x00000000001c8947 */ /* 0x003fea0003800000 */
[----:B------:R-:W0:Y:S02]  /*0680*/  LDC.64 R6, c[0x0][0x598] ;  /* 0x00016600ff067b82 */ /* 0x000e240000000a00 */
[----:B0-----:R-:W2:Y:S02]  /*0690*/  LDG.E.64 R6, desc[UR52][R6.64] ;  /* 0x0000003406067981 */ /* 0x001ea4000c1e1b00 */
[----:B--2---:R-:W-:-:S04]  /*06a0*/  ISETP.NE.U32.AND P0, PT, R6, RZ, PT ;  /* 0x000000ff0600720c */ /* 0x004fc80003f05070 */
[----:B------:R-:W-:-:S13]  /*06b0*/  ISETP.NE.AND.EX P0, PT, R7, RZ, PT, P0 ;  /* 0x000000ff0700720c */ /* 0x000fda0003f05300 */
[----:B------:R-:W-:Y:S05]  /*06c0*/  @!P0 BRA `(.L_x_3) ;  /* 0x0000000000088947 */ /* 0x000fea0003800000 */
[----:B------:R1:W5:Y:S01]  /*06d0*/  LD.E R22, desc[UR52][R6.64] ;  /* 0x0000003406167980 */ /* 0x000362000c101900 */
[----:B------:R-:W-:Y:S05]  /*06e0*/  BRA `(.L_x_4) ;  /* 0x0000000000247947 */ /* 0x000fea0003800000 */
.L_x_3:
[----:B------:R-:W-:Y:S02]  /*06f0*/  ULDC.64 UR4, c[0x0][0x588] ;  /* 0x0001620000047ab9 */ /* 0x000fe40000000a00 */
[----:B------:R-:W-:-:S04]  /*0700*/  ISETP.NE.U32.AND P0, PT, RZ, UR4, PT ;  /* 0x00000004ff007c0c */ /* 0x000fc8000bf05070 */
[----:B------:R-:W-:-:S13]  /*0710*/  ISETP.NE.AND.EX P0, PT, RZ, UR5, PT, P0 ;  /* 0x00000005ff007c0c */ /* 0x000fda000bf05300 */
[----:B------:R-:W-:Y:S05]  /*0720*/  @!P0 BRA `(.L_x_5) ;  /* 0x00000000000c8947 */ /* 0x000fea0003800000 */
[----:B------:R-:W0:Y:S02]  /*0730*/  LDC.64 R22, c[0x0][0x588] ;  /* 0x00016200ff167b82 */ /* 0x000e240000000a00 */
[----:B0-----:R0:W5:Y:S01]  /*0740*/  LDG.E R22, desc[UR52][R22.64] ;  /* 0x0000003416167981 */ /* 0x001162000c1e1900 */
[----:B------:R-:W-:Y:S05]  /*0750*/  BRA `(.L_x_4) ;  /* 0x0000000000087947 */ /* 0x000fea0003800000 */
.L_x_5:
[----:B------:R-:W-:Y:S02]  /*0760*/  ULDC UR4, c[0x0][0x580] ;  /* 0x0001600000047ab9 */ /* 0x000fe40000000800 */
[----:B------:R-:W-:-:S07]  /*0770*/  IMAD.U32 R22, RZ, RZ, UR4 ;  /* 0x00000004ff167e24 */ /* 0x000fce000f8e00ff */
.L_x_4:
[----:B------:R-:W-:Y:S02]  /*0780*/  ULDC.64 UR4, c[0x0][0x5a0] ;  /* 0x0001680000047ab9 */ /* 0x000fe40000000a00 */
[----:B------:R-:W-:-:S04]  /*0790*/  ISETP.NE.U32.AND P0, PT, RZ, UR4, PT ;  /* 0x00000004ff007c0c */ /* 0x000fc8000bf05070 */
[----:B------:R-:W-:-:S13]  /*07a0*/  ISETP.NE.AND.EX P0, PT, RZ, UR5, PT, P0 ;  /* 0x00000005ff007c0c */ /* 0x000fda000bf05300 */
[----:B------:R-:W-:Y:S05]  /*07b0*/  @!P0 BRA `(.L_x_6) ;  /* 0x00000000001c8947 */ /* 0x000fea0003800000 */
[----:B-1----:R-:W1:Y:S02]  /*07c0*/  LDC.64 R6, c[0x0][0x5a0] ;  /* 0x00016800ff067b82 */ /* 0x002e640000000a00 */
[----:B-1----:R-:W2:Y:S02]  /*07d0*/  LDG.E.64 R6, desc[UR52][R6.64] ;  /* 0x0000003406067981 */ /* 0x002ea4000c1e1b00 */
[----:B--2---:R-:W-:-:S04]  /*07e0*/  ISETP.NE.U32.AND P0, PT, R6, RZ, PT ;  /* 0x000000ff0600720c */ /* 0x004fc80003f05070 */
[----:B------:R-:W-:-:S13]  /*07f0*/  ISETP.NE.AND.EX P0, PT, R7, RZ, PT, P0 ;  /* 0x000000ff0700720c */ /* 0x000fda0003f05300 */
[----:B------:R-:W-:Y:S05]  /*0800*/  @!P0 BRA `(.L_x_6) ;  /* 0x0000000000088947 */ /* 0x000fea0003800000 */
[----:B0-----:R2:W5:Y:S01]  /*0810*/  LD.E R23, desc[UR52][R6.64] ;  /* 0x0000003406177980 */ /* 0x001562000c101900 */
[----:B------:R-:W-:Y:S05]  /*0820*/  BRA `(.L_x_7) ;  /* 0x0000000000247947 */ /* 0x000fea0003800000 */
.L_x_6:
[----:B------:R-:W-:Y:S02]  /*0830*/  ULDC.64 UR4, c[0x0][0x590] ;  /* 0x0001640000047ab9 */ /* 0x000fe40000000a00 */
[----:B------:R-:W-:-:S04]  /*0840*/  ISETP.NE.U32.AND P0, PT, RZ, UR4, PT ;  /* 0x00000004ff007c0c */ /* 0x000fc8000bf05070 */
[----:B------:R-:W-:-:S13]  /*0850*/  ISETP.NE.AND.EX P0, PT, RZ, UR5, PT, P0 ;  /* 0x00000005ff007c0c */ /* 0x000fda000bf05300 */
[----:B------:R-:W-:Y:S05]  /*0860*/  @!P0 BRA `(.L_x_8) ;  /* 0x00000000000c8947 */ /* 0x000fea0003800000 */
[----:B-1----:R-:W0:Y:S02]  /*0870*/  LDC.64 R6, c[0x0][0x590] ;  /* 0x00016400ff067b82 */ /* 0x002e240000000a00 */
[----:B0-----:R0:W5:Y:S01]  /*0880*/  LDG.E R23, desc[UR52][R6.64] ;  /* 0x0000003406177981 */ /* 0x001162000c1e1900 */
[----:B------:R-:W-:Y:S05]  /*0890*/  BRA `(.L_x_7) ;  /* 0x0000000000087947 */ /* 0x000fea0003800000 */
.L_x_8:
[----:B------:R-:W-:Y:S02]  /*08a0*/  ULDC UR4, c[0x0][0x584] ;  /* 0x0001610000047ab9 */ /* 0x000fe40000000800 */
[----:B0-----:R-:W-:-:S07]  /*08b0*/  IMAD.U32 R23, RZ, RZ, UR4 ;  /* 0x00000004ff177e24 */ /* 0x001fce000f8e00ff */
.L_x_7:
[----:B------:R-:W3:Y:S01]  /*08c0*/  S2UR UR10, SR_CTAID.Y ;  /* 0x00000000000a79c3 */ /* 0x000ee20000002600 */
[----:B------:R-:W-:Y:S01]  /*08d0*/  ULDC UR5, c[0x0][0x65c] ;  /* 0x0001970000057ab9 */ /* 0x000fe20000000800 */
[----:B------:R-:W-:Y:S01]  /*08e0*/  UISETP.NE.AND UP0, UPT, UR15, 0x2, UPT ;  /* 0x000000020f00788c */ /* 0x000fe2000bf05270 */
[----:B------:R-:W-:Y:S01]  /*08f0*/  PRMT R5, RZ, 0x7610, R5 ;  /* 0x00007610ff057816 */ /* 0x000fe20000000005 */
[----:B------:R-:W-:Y:S01]  /*0900*/  UISETP.NE.AND UP2, UPT, UR5, 0x1, UPT ;  /* 0x000000010500788c */ /* 0x000fe2000bf45270 */
[----:B------:R-:W-:Y:S02]  /*0910*/  IMAD.MOV.U32 R18, RZ, RZ, -0x1 ;  /* 0xffffffffff127424 */ /* 0x000fe400078e00ff */
[----:B------:R-:W-:Y:S01]  /*0920*/  IMAD.MOV.U32 R19, RZ, RZ, -0x1 ;  /* 0xffffffffff137424 */ /* 0x000fe200078e00ff */
[----:B------:R-:W4:Y:S01]  /*0930*/  S2UR UR4, SR_CTAID.X ;  /* 0x00000000000479c3 */ /* 0x000f220000002500 */
[----:B------:R-:W-:-:S06]  /*0940*/  UP2UR UR38, UPR, URZ, 0x4 ;  /* 0x000000043f267883 */ /* 0x000fcc0008000000 */
[----:B------:R-:W-:Y:S01]  /*0950*/  @UP2 ULDC UR12, c[0x0][0x10] ;  /* 0x00000400000c2ab9 */ /* 0x000fe20000000800 */
[----:B------:R-:W-:Y:S01]  /*0960*/  @UP2 UMOV UR7, URZ ;  /* 0x0000003f00072c82 */ /* 0x000fe20008000000 */
[----:B------:R-:W-:Y:S01]  /*0970*/  @UP2 UMOV UR5, URZ ;  /* 0x0000003f00052c82 */ /* 0x000fe20008000000 */
[----:B012---:R-:W0:Y:S01]  /*0980*/  LDC.64 R6, c[0x0][0x650] ;  /* 0x00019400ff067b82 */ /* 0x007e220000000a00 */
[----:B---3--:R-:W-:Y:S02]  /*0990*/  @UP2 UMOV UR9, UR10 ;  /* 0x0000000a00092c82 */ /* 0x008fe40008000000 */
[----:B------:R-:W-:Y:S01]  /*09a0*/  @UP2 UMOV UR6, UR9 ;  /* 0x0000000900062c82 */ /* 0x000fe20008000000 */
[----:B------:R-:W-:Y:S01]  /*09b0*/  @!UP2 UMOV UR9, UR10 ;  /* 0x0000000a0009ac82 */ /* 0x000fe20008000000 */
[----:B----4-:R-:W-:-:S03]  /*09c0*/  @UP2 UIMAD.WIDE.U32 UR12, UR4, UR12, UR6 ;  /* 0x0000000c040c22a5 */ /* 0x010fc6000f8e0006 */
[----:B------:R-:W-:Y:S01]  /*09d0*/  @!UP2 ULDC UR6, c[0x0][0xc] ;  /* 0x000003000006aab9 */ /* 0x000fe20000000800 */
[----:B------:R-:W-:Y:S01]  /*09e0*/  @UP2 UIADD3 UR14, UR13, UR5, URZ ;  /* 0x000000050d0e2290 */ /* 0x000fe2000fffe03f */
[----:B------:R-:W-:Y:S02]  /*09f0*/  ULDC UR10, c[0x0][0xc] ;  /* 0x00000300000a7ab9 */ /* 0x000fe40000000800 */
[----:B------:R-:W-:Y:S01]  /*0a00*/  UMOV UR5, URZ ;  /* 0x0000003f00057c82 */ /* 0x000fe20008000000 */
[----:B------:R-:W-:Y:S01]  /*0a10*/  ULDC UR11, c[0x0][0x10] ;  /* 0x00000400000b7ab9 */ /* 0x000fe20000000800 */
[----:B------:R-:W-:Y:S02]  /*0a20*/  @!UP2 UIMAD.WIDE.U32 UR6, UR6, UR9, UR4 ;  /* 0x000000090606a2a5 */ /* 0x000fe4000f8e0004 */
[----:B------:R-:W-:Y:S01]  /*0a30*/  UIMAD.WIDE.U32 UR10, UR10, UR11, URZ ;  /* 0x0000000b0a0a72a5 */ /* 0x000fe2000f8e003f */
[----:B------:R-:W-:-:S03]  /*0a40*/  ULDC UR13, c[0x0][0x14] ;  /* 0x00000500000d7ab9 */ /* 0x000fc60000000800 */
[----:B------:R-:W-:Y:S02]  /*0a50*/  UIMAD.WIDE.U32 UR50, UR10, UR13, URZ ;  /* 0x0000000d0a3272a5 */ /* 0x000fe4000f8e003f */
[----:B------:R-:W-:Y:S01]  /*0a60*/  UIMAD UR37, UR11, UR13, URZ ;  /* 0x0000000d0b2572a4 */ /* 0x000fe2000f8e023f */
[----:B------:R-:W-:Y:S01]  /*0a70*/  @!UP2 UMOV UR12, UR6 ;  /* 0x00000006000cac82 */ /* 0x000fe20008000000 */
[----:B------:R-:W-:Y:S02]  /*0a80*/  @!UP2 UMOV UR14, UR7 ;  /* 0x00000007000eac82 */ /* 0x000fe40008000000 */
[----:B------:R-:W-:Y:S02]  /*0a90*/  UIADD3 UR37, UR51, UR37, URZ ;  /* 0x0000002533257290 */ /* 0x000fe4000fffe03f */
[----:B------:R-:W-:-:S04]  /*0aa0*/  UIADD3 UR6, UP1, UR12, UR50, URZ ;  /* 0x000000320c067290 */ /* 0x000fc8000ff3e03f */
[----:B------:R-:W-:Y:S02]  /*0ab0*/  UIADD3.X UR7, UR14, UR37, URZ, UP1, !UPT ;  /* 0x000000250e077290 */ /* 0x000fe40008ffe43f */
[----:B------:R-:W-:Y:S02]  /*0ac0*/  USEL UR6, UR6, UR12, !UP0 ;  /* 0x0000000c06067287 */ /* 0x000fe4000c000000 */
[----:B------:R-:W-:-:S04]  /*0ad0*/  USEL UR7, UR7, UR14, !UP0 ;  /* 0x0000000e07077287 */ /* 0x000fc8000c000000 */
[----:B0-----:R-:W-:Y:S01]  /*0ae0*/  ISETP.LE.U32.AND P0, PT, R6, UR6, PT ;  /* 0x0000000606007c0c */ /* 0x001fe2000bf03070 */
[----:B------:R-:W-:Y:S02]  /*0af0*/  IMAD.U32 R16, RZ, RZ, UR6 ;  /* 0x00000006ff107e24 */ /* 0x000fe4000f8e00ff */
[----:B------:R-:W-:Y:S02]  /*0b00*/  IMAD.U32 R2, RZ, RZ, UR7 ;  /* 0x00000007ff027e24 */ /* 0x000fe4000f8e00ff */
[----:B------:R-:W-:-:S03]  /*0b10*/  IMAD.U32 R17, RZ, RZ, UR7 ;  /* 0x00000007ff117e24 */ /* 0x000fc6000f8e00ff */
[----:B------:R-:W-:Y:S01]  /*0b20*/  ISETP.GE.U32.AND.EX P0, PT, R2, R7, PT, P0 ;  /* 0x000000070200720c */ /* 0x000fe20003f06100 */
[----:B------:R-:W-:-:S12]  /*0b30*/  IMAD.MOV.U32 R2, RZ, RZ, -0x1 ;  /* 0xffffffffff027424 */ /* 0x000fd800078e00ff */
[----:B------:R-:W-:Y:S05]  /*0b40*/  @P0 BRA `(.L_x_9) ;  /* 0x00000004008c0947 */ /* 0x000fea0003800000 */
[----:B------:R-:W-:Y:S01]  /*0b50*/  I2FP.F32.U32 R2, UR4 ;  /* 0x0000000400027c45 */ /* 0x000fe20008201000 */
[----:B------:R-:W-:Y:S01]  /*0b60*/  ULDC.64 UR16, c[0x0][0x628] ;  /* 0x00018a0000107ab9 */ /* 0x000fe20000000a00 */
[----:B------:R-:W-:Y:S01]  /*0b70*/  ULDC UR6, c[0x0][0x150] ;  /* 0x0000540000067ab9 */ /* 0x000fe20000000800 */
[----:B------:R-:W-:Y:S01]  /*0b80*/  ISETP.NE.U32.AND P0, PT, RZ, UR16, PT ;  /* 0x00000010ff007c0c */ /* 0x000fe2000bf05070 */
[----:B------:R-:W-:Y:S01]  /*0b90*/  ULDC UR15, c[0x0][0x630] ;  /* 0x00018c00000f7ab9 */ /* 0x000fe20000000800 */
[----:B------:R-:W-:Y:S01]  /*0ba0*/  FMUL R2, R2, UR6 ;  /* 0x0000000602027c20 */ /* 0x000fe20008400000 */
[----:B------:R-:W-:Y:S01]  /*0bb0*/  R2UR UR19, R16 ;  /* 0x00000000101372ca */ /* 0x000fe200000e0000 */
[----:B------:R-:W-:Y:S01]  /*0bc0*/  ULDC UR21, c[0x0][0x154] ;  /* 0x0000550000157ab9 */ /* 0x000fe20000000800 */
[----:B------:R-:W-:Y:S01]  /*0bd0*/  ISETP.NE.AND.EX P0, PT, RZ, UR17, PT, P0 ;  /* 0x00000011ff007c0c */ /* 0x000fe2000bf05300 */
[----:B------:R0:W1:Y:S01]  /*0be0*/  F2I.U32.TRUNC.NTZ R5, R2 ;  /* 0x0000000200057305 */ /* 0x000062000020f000 */
[----:B------:R-:W-:-:S02]  /*0bf0*/  R2UR UR20, R17 ;  /* 0x00000000111472ca */ /* 0x000fc400000e0000 */
[----:B------:R-:W-:Y:S02]  /*0c00*/  R2UR UR6, R16 ;  /* 0x00000000100672ca */ /* 0x000fe400000e0000 */
[----:B------:R-:W-:-:S07]  /*0c10*/  R2UR UR7, R17 ;  /* 0x00000000110772ca */ /* 0x000fce00000e0000 */
[----:B0-----:R-:W-:Y:S08]  /*0c20*/  @!P0 BRA `(.L_x_10) ;  /* 0x0000000000308947 */ /* 0x001ff00003800000 */
[----:B------:R-:W-:Y:S01]  /*0c30*/  R2UR UR6, R16 ;  /* 0x00000000100672ca */ /* 0x000fe200000e0000 */
[----:B------:R-:W-:Y:S01]  /*0c40*/  ULDC UR12, c[0x0][0x634] ;  /* 0x00018d00000c7ab9 */ /* 0x000fe20000000800 */
[----:B------:R-:W-:-:S11]  /*0c50*/  R2UR UR14, R17 ;  /* 0x00000000110e72ca */ /* 0x000fd600000e0000 */
[----:B------:R-:W-:-:S04]  /*0c60*/  UIADD3 UR12, UP1, UR6, UR12, URZ ;  /* 0x0000000c060c7290 */ /* 0x000fc8000ff3e03f */
[----:B------:R-:W-:-:S04]  /*0c70*/  UIADD3.X UR14, URZ, UR14, URZ, UP1, !UPT ;  /* 0x0000000e3f0e7290 */ /* 0x000fc80008ffe43f */
[----:B------:R-:W-:-:S04]  /*0c80*/  UIMAD.WIDE.U32 UR6, UR14, UR16, URZ ;  /* 0x000000100e0672a5 */ /* 0x000fc8000f8e003f */
[----:B------:R-:W-:Y:S02]  /*0c90*/  UIMAD.WIDE.U32 UR10, UP1, UR12, UR17, UR6 ;  /* 0x000000110c0a72a5 */ /* 0x000fe4000f820006 */
[----:B------:R-:W-:Y:S02]  /*0ca0*/  UIMAD.WIDE.U32 UR6, UR12, UR16, URZ ;  /* 0x000000100c0672a5 */ /* 0x000fe4000f8e003f */
[----:B------:R-:W-:Y:S02]  /*0cb0*/  UIADD3.X UR13, URZ, URZ, URZ, UP1, !UPT ;  /* 0x0000003f3f0d7290 */ /* 0x000fe40008ffe43f */
[----:B------:R-:W-:Y:S01]  /*0cc0*/  UIADD3 URZ, UP1, UR7, UR10, URZ ;  /* 0x0000000a073f7290 */ /* 0x000fe2000ff3e03f */
[----:B------:R-:W-:-:S03]  /*0cd0*/  UMOV UR12, UR11 ;  /* 0x0000000b000c7c82 */ /* 0x000fc60008000000 */
[----:B------:R-:W-:-:S12]  /*0ce0*/  UIMAD.WIDE.U32.X UR6, UR14, UR17, UR12, UP1 ;  /* 0x000000110e0672a5 */ /* 0x000fd800088e040c */
.L_x_10:
[----:B------:R-:W-:Y:S01]  /*0cf0*/  USHF.R.U64 UR5, UR6, UR15, UR7 ;  /* 0x0000000f06057299 */ /* 0x000fe20008001207 */
[----:B------:R-:W-:Y:S01]  /*0d00*/  I2FP.F32.U32 R2, UR9 ;  /* 0x0000000900027c45 */ /* 0x000fe20008201000 */
[----:B------:R-:W-:Y:S01]  /*0d10*/  USHF.R.U32.HI UR6, URZ, UR15, UR7 ;  /* 0x0000000f3f067299 */ /* 0x000fe20008011607 */
[----:B-1----:R-:W-:Y:S01]  /*0d20*/  R2UR UR14, R5 ;  /* 0x00000000050e72ca */ /* 0x002fe200000e0000 */
[----:B------:R-:W-:Y:S02]  /*0d30*/  UIADD3 UR17, UP1, URZ, -UR5, URZ ;  /* 0x800000053f117290 */ /* 0x000fe4000ff3e03f */
[----:B------:R-:W-:Y:S01]  /*0d40*/  FMUL R2, R2, UR21 ;  /* 0x0000001502027c20 */ /* 0x000fe20008400000 */
[----:B------:R-:W-:Y:S01]  /*0d50*/  ULDC.64 UR10, c[0x0][0x620] ;  /* 0x00018800000a7ab9 */ /* 0x000fe20000000a00 */
[----:B------:R-:W-:Y:S01]  /*0d60*/  UIADD3.X UR6, URZ, ~UR6, URZ, UP1, !UPT ;  /* 0x800000063f067290 */ /* 0x000fe20008ffe43f */
[----:B------:R-:W-:Y:S01]  /*0d70*/  UMOV UR12, UR19 ;  /* 0x00000013000c7c82 */ /* 0x000fe20008000000 */
[----:B------:R-:W-:-:S02]  /*0d80*/  UMOV UR13, UR20 ;  /* 0x00000014000d7c82 */ /* 0x000fc40008000000 */
[----:B------:R-:W-:Y:S01]  /*0d90*/  UIMAD UR6, UR6, UR10, URZ ;  /* 0x0000000a060672a4 */ /* 0x000fe2000f8e023f */
[----:B------:R-:W0:Y:S01]  /*0da0*/  F2I.U32.TRUNC.NTZ R2, R2 ;  /* 0x0000000200027305 */ /* 0x000e22000020f000 */
[----:B------:R-:W-:Y:S02]  /*0db0*/  UIMAD.WIDE.U32 UR12, UR17, UR10, UR12 ;  /* 0x0000000a110c72a5 */ /* 0x000fe4000f8e000c */
[----:B------:R-:W-:Y:S01]  /*0dc0*/  UIMAD UR17, UR17, UR11, UR6 ;  /* 0x0000000b111172a4 */ /* 0x000fe2000f8e0206 */
[----:B------:R-:W-:Y:S01]  /*0dd0*/  ULDC UR24, c[0x0][0x658] ;  /* 0x0001960000187ab9 */ /* 0x000fe20000000800 */
[----:B------:R-:W-:Y:S02]  /*0de0*/  UMOV UR22, 0xffffffff ;  /* 0xffffffff00167882 */ /* 0x000fe40000000000 */
[----:B------:R-:W-:Y:S01]  /*0df0*/  UIADD3 UR17, UR13, UR17, URZ ;  /* 0x000000110d117290 */ /* 0x000fe2000fffe03f */
[----:B------:R-:W-:Y:S01]  /*0e00*/  ULDC UR19, c[0x0][0x618] ;  /* 0x0001860000137ab9 */ /* 0x000fe20000000800 */
[----:B------:R-:W-:Y:S01]  /*0e10*/  ULDC.64 UR6, c[0x0][0x640] ;  /* 0x0001900000067ab9 */ /* 0x000fe20000000a00 */
[----:B------:R-:W-:Y:S01]  /*0e20*/  USHF.L.U32 UR13, UR22, UR24, URZ ;  /* 0x00000018160d7299 */ /* 0x000fe2000800063f */
[----:B------:R-:W-:Y:S01]  /*0e30*/  ISETP.NE.U32.AND P0, PT, RZ, UR6, PT ;  /* 0x00000006ff007c0c */ /* 0x000fe2000bf05070 */
[----:B------:R-:W-:-:S02]  /*0e40*/  USHF.R.U64 UR22, UR12, UR19, UR17 ;  /* 0x000000130c167299 */ /* 0x000fc40008001211 */
[----:B------:R-:W-:Y:S01]  /*0e50*/  USHF.R.U32.HI UR12, URZ, UR19, UR17 ;  /* 0x000000133f0c7299 */ /* 0x000fe20008011611 */
[----:B0-----:R-:W-:Y:S01]  /*0e60*/  R2UR UR16, R2 ;  /* 0x00000000021072ca */ /* 0x001fe200000e0000 */
[----:B------:R-:W-:Y:S01]  /*0e70*/  ULDC UR21, c[0x0][0x608] ;  /* 0x0001820000157ab9 */ /* 0x000fe20000000800 */
[----:B------:R-:W-:Y:S01]  /*0e80*/  ISETP.NE.AND.EX P0, PT, RZ, UR7, PT, P0 ;  /* 0x00000007ff007c0c */ /* 0x000fe2000bf05300 */
[----:B------:R-:W-:Y:S02]  /*0e90*/  USHF.R.U64 UR26, UR22, UR21, UR12 ;  /* 0x00000015161a7299 */ /* 0x000fe4000800120c */
[----:B------:R-:W-:Y:S01]  /*0ea0*/  USHF.R.U32.HI UR12, URZ, UR21, UR12 ;  /* 0x000000153f0c7299 */ /* 0x000fe2000801160c */
[----:B------:R-:W-:Y:S01]  /*0eb0*/  UMOV UR20, 0x1 ;  /* 0x0000000100147882 */ /* 0x000fe20000000000 */
[----:B------:R-:W-:Y:S02]  /*0ec0*/  UIADD3 UR14, -UR14, URZ, URZ ;  /* 0x0000003f0e0e7290 */ /* 0x000fe4000fffe13f */
[----:B------:R-:W-:-:S02]  /*0ed0*/  USHF.R.U64 UR27, UR26, UR24, UR12 ;  /* 0x000000181a1b7299 */ /* 0x000fc4000800120c */
[----:B------:R-:W-:Y:S01]  /*0ee0*/  USHF.L.U32 UR19, UR20, UR24, URZ ;  /* 0x0000001814137299 */ /* 0x000fe2000800063f */
[----:B------:R-:W-:Y:S01]  /*0ef0*/  ULDC UR15, c[0x0][0x144] ;  /* 0x00005100000f7ab9 */ /* 0x000fe20000000800 */
[----:B------:R-:W-:Y:S01]  /*0f00*/  ULDC UR10, c[0x0][0x600] ;  /* 0x00018000000a7ab9 */ /* 0x000fe20000000800 */
[----:B------:R-:W-:Y:S02]  /*0f10*/  ULOP3.LUT UR20, URZ, UR13, URZ, 0x33, !UPT ;  /* 0x0000000d3f147292 */ /* 0x000fe4000f8e333f */
[----:B------:R-:W-:Y:S02]  /*0f20*/  USHF.R.U32.HI UR13, URZ, UR24, UR12 ;  /* 0x000000183f0d7299 */ /* 0x000fe4000801160c */
[----:B------:R-:W-:Y:S02]  /*0f30*/  UIADD3 UR11, UR10, -0x1, URZ ;  /* 0xffffffff0a0b7890 */ /* 0x000fe4000fffe03f */
[----:B------:R-:W-:Y:S02]  /*0f40*/  UIADD3 UR23, -UR16, URZ, URZ ;  /* 0x0000003f10177290 */ /* 0x000fe4000fffe13f */
[----:B------:R-:W-:Y:S01]  /*0f50*/  UIMAD UR4, UR15, UR14, UR4 ;  /* 0x0000000e0f0472a4 */ /* 0x000fe2000f8e0204 */
[----:B------:R-:W-:Y:S01]  /*0f60*/  ULDC UR28, c[0x0][0x148] ;  /* 0x00005200001c7ab9 */ /* 0x000fe20000000800 */
[----:B------:R-:W-:Y:S01]  /*0f70*/  ULDC UR24, c[0x0][0x648] ;  /* 0x0001920000187ab9 */ /* 0x000fe20000000800 */
[----:B------:R-:W-:Y:S01]  /*0f80*/  ULDC UR25, c[0x0][0x638] ;  /* 0x00018e0000197ab9 */ /* 0x000fe20000000800 */
[----:B------:R-:W-:Y:S01]  /*0f90*/  UMOV UR12, UR27 ;  /* 0x0000001b000c7c82 */ /* 0x000fe20008000000 */
[----:B------:R-:W-:Y:S07]  /*0fa0*/  @!P0 BRA `(.L_x_11) ;  /* 0x0000000000308947 */ /* 0x000fee0003800000 */
[----:B------:R-:W-:Y:S02]  /*0fb0*/  ULDC UR16, c[0x0][0x64c] ;  /* 0x0001930000107ab9 */ /* 0x000fe40000000800 */
        /* <DEDUP_REMOVED lines=8> */
[----:B------:R-:W-:-:S07]  /*1040*/  UIMAD.WIDE.U32.X UR6, UR21, UR7, UR16, UP1 ;  /* 0x00000007150672a5 */ /* 0x000fce00088e0410 */
[----:B------:R-:W-:Y:S01]  /*1050*/  UMOV UR12, UR6 ;  /* 0x00000006000c7c82 */ /* 0x000fe20008000000 */
[----:B------:R-:W-:-:S05]  /*1060*/  UMOV UR13, UR7 ;  /* 0x00000007000d7c82 */ /* 0x000fca0008000000 */
.L_x_11:
[----:B------:R-:W-:Y:S01]  /*1070*/  UISETP.NE.AND UP1, UPT, UR38, URZ, UPT ;  /* 0x0000003f2600728c */ /* 0x000fe2000bf25270 */
[----:B------:R-:W-:Y:S01]  /*1080*/  IMAD.MOV.U32 R5, RZ, RZ, 0x1 ;  /* 0x00000001ff057424 */ /* 0x000fe200078e00ff */
[----:B------:R-:W-:Y:S01]  /*1090*/  USHF.R.U64 UR6, UR12, UR24, UR13 ;  /* 0x000000180c067299 */ /* 0x000fe2000800120d */
[----:B------:R-:W-:Y:S01]  /*10a0*/  IMAD.U32 R19, RZ, RZ, UR5 ;  /* 0x00000005ff137e24 */ /* 0x000fe2000f8e00ff */
[----:B------:R-:W-:Y:S02]  /*10b0*/  ULOP3.LUT UR20, UR26, UR20, URZ, 0xc0, !UPT ;  /* 0x000000141a147292 */ /* 0x000fe4000f8ec03f */
[----:B------:R-:W-:Y:S02]  /*10c0*/  UIADD3 UR7, -UR6, URZ, URZ ;  /* 0x0000003f06077290 */ /* 0x000fe4000fffe13f */
[----:B------:R-:W-:Y:S02]  /*10d0*/  UIMAD UR19, UR19, UR6, UR20 ;  /* 0x00000006131372a4 */ /* 0x000fe4000f8e0214 */
[----:B------:R-:W-:-:S02]  /*10e0*/  ULOP3.LUT UR11, UR22, UR11, URZ, 0xc0, !UPT ;  /* 0x0000000b160b7292 */ /* 0x000fc4000f8ec03f */
[----:B------:R-:W-:Y:S02]  /*10f0*/  @UP1 UIMAD UR4, UR28, UR23, UR9 ;  /* 0x000000171c0412a4 */ /* 0x000fe4000f8e0209 */
[----:B------:R-:W-:-:S03]  /*1100*/  UIMAD UR6, UR7, UR25, UR27 ;  /* 0x00000019070672a4 */ /* 0x000fc6000f8e021b */
[----:B------:R-:W-:Y:S01]  /*1110*/  ULDC UR7, c[0x0][0x610] ;  /* 0x0001840000077ab9 */ /* 0x000fe20000000800 */
[----:B------:R-:W-:Y:S02]  /*1120*/  UIMAD UR6, UR6, UR10, UR11 ;  /* 0x0000000a060672a4 */ /* 0x000fe4000f8e020b */
[----:B------:R-:W-:-:S04]  /*1130*/  UIMAD UR4, UR19, UR7, UR4 ;  /* 0x00000007130472a4 */ /* 0x000fc8000f8e0204 */
[----:B------:R-:W-:Y:S02]  /*1140*/  USEL UR7, UR6, UR4, !UP1 ;  /* 0x0000000406077287 */ /* 0x000fe4000c800000 */
[----:B------:R-:W-:-:S04]  /*1150*/  USEL UR4, UR4, UR6, !UP1 ;  /* 0x0000000604047287 */ /* 0x000fc8000c800000 */
[----:B------:R-:W-:Y:S02]  /*1160*/  IMAD.U32 R2, RZ, RZ, UR7 ;  /* 0x00000007ff027e24 */ /* 0x000fe4000f8e00ff */
[----:B------:R-:W-:-:S07]  /*1170*/  IMAD.U32 R18, RZ, RZ, UR4 ;  /* 0x00000004ff127e24 */ /* 0x000fce000f8e00ff */
.L_x_9:
[----:B------:R-:W-:Y:S02]  /*1180*/  ULDC UR4, c[0x0][0x28c] ;  /* 0x0000a30000047ab9 */ /* 0x000fe40000000800 */
[----:B------:R-:W-:-:S04]  /*1190*/  UIADD3 UR4, UR4, 0x1f, URZ ;  /* 0x0000001f04047890 */ /* 0x000fc8000fffe03f */
[----:B------:R-:W-:-:S04]  /*11a0*/  USHF.R.S32.HI UR5, URZ, 0x1f, UR4 ;  /* 0x0000001f3f057899 */ /* 0x000fc80008011404 */
[----:B------:R-:W-:-:S04]  /*11b0*/  ULEA.HI UR5, UR5, UR4, URZ, 0x5 ;  /* 0x0000000405057291 */ /* 0x000fc8000f8f283f */
[----:B------:R-:W-:Y:S01]  /*11c0*/  USHF.R.S32.HI UR39, URZ, 0x5, UR5 ;  /* 0x000000053f277899 */ /* 0x000fe20008011405 */
[----:B------:R-:W-:Y:S11]  /*11d0*/  @!P1 BRA `(.L_x_12) ;  /* 0x0000003800609947 */ /* 0x000ff60003800000 */
[----:B------:R-:W-:-:S06]  /*11e0*/  UISETP.GT.U32.AND UP1, UPT, UR18, 0x1, UPT ;  /* 0x000000011200788c */ /* 0x000fcc000bf24070 */
[----:B------:R-:W-:-:S13]  /*11f0*/  PLOP3.LUT P0, PT, PT, PT, UP1, 0x80, 0x0 ;  /* 0x000000000000781c */ /* 0x000fda0003f0f018 */
[----:B------:R-:W-:Y:S05]  /*1200*/  @P0 EXIT ;  /* 0x000000000000094d */ /* 0x000fea0003800000 */
.L_x_13:
[----:B------:R-:W-:-:S08]  /*1210*/  NOP ;  /* 0x0000000000007918 */ /* 0x000fd00000000000 */
[----:B------:R-:W0:Y:S02]  /*1220*/  USETMAXREG.TRY_ALLOC.CTAPOOL UP1, 0xe8 ;  /* 0x000000e8000079c8 */ /* 0x000e240008020600 */
[----:B0-----:R-:W-:-:S13]  /*1230*/  PLOP3.LUT P0, PT, PT, PT, UP1, 0x80, 0x0 ;  /* 0x000000000000781c */ /* 0x001fda0003f0f018 */
[----:B------:R-:W-:Y:S05]  /*1240*/  @!P0 BRA `(.L_x_13) ;  /* 0xfffffffc00f08947 */ /* 0x000fea000383ffff */
[----:B------:R-:W-:-:S13]  /*1250*/  LOP3.LUT P0, RZ, R5, 0xff, RZ, 0xc0, !PT ;  /* 0x000000ff05ff7812 */ /* 0x000fda000780c0ff */
[----:B------:R-:W-:Y:S05]  /*1260*/  @!P0 EXIT ;  /* 0x000000000000894d */ /* 0x000fea0003800000 */
[----:B------:R-:W0:Y:S01]  /*1270*/  S2UR UR5, SR_CgaCtaId ;  /* 0x00000000000579c3 */ /* 0x000e220000008800 */
[----:B------:R-:W-:Y:S01]  /*1280*/  VIADD R6, R0, 0xffffffff ;  /* 0xffffffff00067836 */ /* 0x000fe20000000000 */
[----:B------:R-:W-:Y:S01]  /*1290*/  SHF.R.S32.HI R0, RZ, 0x1f, R3 ;  /* 0x0000001fff007819 */ /* 0x000fe20000011403 */
[----:B------:R-:W-:Y:S01]  /*12a0*/  USHF.R.U32.HI UR4, URZ, 0x1, UR39 ;  /* 0x000000013f047899 */ /* 0x000fe20008011627 */
[----:B------:R-:W-:Y:S02]  /*12b0*/  UMOV UR41, 0x400 ;  /* 0x0000040000297882 */ /* 0x000fe40000000000 */
[----:B------:R-:W-:Y:S01]  /*12c0*/  R2UR UR43, R6 ;  /* 0x00000000062b72ca */ /* 0x000fe200000e0000 */
[----:B------:R-:W-:Y:S01]  /*12d0*/  ULOP3.LUT UR42, UR39, 0x1, URZ, 0xc0, !UPT ;  /* 0x00000001272a7892 */ /* 0x000fe2000f8ec03f */
[CC--:B------:R-:W-:Y:S01]  /*12e0*/  LEA.HI R4, R0.reuse, R3.reuse, RZ, 0x2 ;  /* 0x0000000300047211 */ /* 0x0c0fe200078f10ff */
[----:B------:R-:W-:Y:S01]  /*12f0*/  ULOP3.LUT UR4, UR4, 0x1, URZ, 0xc0, !UPT ;  /* 0x0000000104047892 */ /* 0x000fe2000f8ec03f */
[----:B------:R-:W-:Y:S01]  /*1300*/  LEA.HI R0, R0, R3, RZ, 0x5 ;  /* 0x0000000300007211 */ /* 0x000fe200078f28ff */
[----:B------:R-:W-:Y:S01]  /*1310*/  USEL UR42, UR42, URZ, !UP0 ;  /* 0x0000003f2a2a7287 */ /* 0x000fe2000c000000 */
[--C-:B------:R-:W-:Y:S01]  /*1320*/  SHF.R.S32.HI R56, RZ, 0x2, R4.reuse ;  /* 0x00000002ff387819 */ /* 0x100fe20000011404 */
[----:B------:R-:W-:Y:S01]  /*1330*/  UISETP.EQ.U32.AND UP0, UPT, UR4, 0x1, !UP0 ;  /* 0x000000010400788c */ /* 0x000fe2000c702070 */
[----:B------:R-:W-:Y:S01]  /*1340*/  SHF.R.S32.HI R5, RZ, 0x1f, R4 ;  /* 0x0000001fff057819 */ /* 0x000fe20000011404 */
[----:B------:R-:W-:Y:S01]  /*1350*/  UISETP.LT.AND UP1, UPT, UR39, 0x1, UPT ;  /* 0x000000012700788c */ /* 0x000fe2000bf21270 */
[----:B------:R-:W-:Y:S01]  /*1360*/  LOP3.LUT R58, R4, 0xfffffffc, RZ, 0xc0, !PT ;  /* 0xfffffffc043a7812 */ /* 0x000fe200078ec0ff */
[----:B------:R-:W-:Y:S01]  /*1370*/  ULDC UR6, c[0x0][0x284] ;  /* 0x0000a10000067ab9 */ /* 0x000fe20000000800 */
[----:B------:R-:W-:Y:S01]  /*1380*/  LEA.HI R5, R5, R56, RZ, 0x3 ;  /* 0x0000003805057211 */ /* 0x000fe200078f18ff */
[----:B------:R-:W-:Y:S01]  /*1390*/  USHF.L.U32 UR43, UR43, 0x3, URZ ;  /* 0x000000032b2b7899 */ /* 0x000fe2000800063f */
[----:B------:R-:W-:Y:S01]  /*13a0*/  ISETP.NE.AND P0, PT, R6, RZ, PT ;  /* 0x000000ff0600720c */ /* 0x000fe20003f05270 */
[----:B------:R-:W-:Y:S01]  /*13b0*/  USEL UR45, UR39, 0x1, UP1 ;  /* 0x00000001272d7887 */ /* 0x000fe20008800000 */
[----:B------:R-:W-:Y:S01]  /*13c0*/  LOP3.LUT R5, R5, 0xfffffff8, RZ, 0xc0, !PT ;  /* 0xfffffff805057812 */ /* 0x000fe200078ec0ff */
[----:B------:R-:W-:Y:S01]  /*13d0*/  IMAD.IADD R58, R3, 0x1, -R58 ;  /* 0x00000001033a7824 */ /* 0x000fe200078e0a3a */
[----:B0-----:R-:W-:Y:S01]  /*13e0*/  ULEA UR41, UR5, UR41, 0x18 ;  /* 0x0000002905297291 */ /* 0x001fe2000f8ec03f */
[----:B------:R-:W-:Y:S01]  /*13f0*/  IMAD.U32 R60, RZ, RZ, UR43 ;  /* 0x0000002bff3c7e24 */ /* 0x000fe2000f8e00ff */
[----:B------:R-:W-:Y:S01]  /*1400*/  SEL R68, RZ, 0x1, P0 ;  /* 0x00000001ff447807 */ /* 0x000fe20000000000 */
[----:B------:R-:W-:Y:S01]  /*1410*/  IMAD.IADD R56, R56, 0x1, -R5 ;  /* 0x0000000138387824 */ /* 0x000fe200078e0a05 */
[----:B------:R-:W-:Y:S01]  /*1420*/  UIADD3 UR44, UR41, 0x30, URZ ;  /* 0x00000030292c7890 */ /* 0x000fe2000fffe03f */
[----:B------:R-:W-:Y:S01]  /*1430*/  SHF.R.S32.HI R5, RZ, 0x5, R0 ;  /* 0x00000005ff057819 */ /* 0x000fe20000011400 */
[----:B------:R-:W-:Y:S01]  /*1440*/  UIADD3 UR4, UR41, 0x100, URZ ;  /* 0x0000010029047890 */ /* 0x000fe2000fffe03f */
[C---:B------:R-:W-:Y:S01]  /*1450*/  LOP3.LUT R62, R60.reuse, 0x8, RZ, 0xc0, !PT ;  /* 0x000000083c3e7812 */ /* 0x040fe200078ec0ff */
[----:B------:R-:W-:Y:S01]  /*1460*/  UIADD3 UR5, UR41, 0x4100, URZ ;  /* 0x0000410029057890 */ /* 0x000fe2000fffe03f */
[--C-:B------:R-:W-:Y:S01]  /*1470*/  SHF.R.S32.HI R57, RZ, 0x1f, R56.reuse ;  /* 0x0000001fff397819 */ /* 0x100fe20000011438 */
[----:B------:R-:W-:Y:S01]  /*1480*/  USHF.R.U32.HI UR4, URZ, 0x4, UR4 ;  /* 0x000000043f047899 */ /* 0x000fe20008011604 */
[C-C-:B------:R-:W-:Y:S01]  /*1490*/  IMAD R63, R5.reuse, -0x10, -R56.reuse ;  /* 0xfffffff0053f7824 */ /* 0x140fe200078e0a38 */
[----:B------:R-:W-:Y:S01]  /*14a0*/  USHF.R.U32.HI UR5, URZ, 0x4, UR5 ;  /* 0x000000043f057899 */ /* 0x000fe20008011605 */
[----:B------:R-:W-:Y:S01]  /*14b0*/  IMAD.U32 R59, RZ, RZ, UR44 ;  /* 0x0000002cff3b7e24 */ /* 0x000fe2000f8e00ff */
[----:B------:R-:W-:Y:S01]  /*14c0*/  ULOP3.LUT UR4, UR4, 0x3fff, URZ, 0xc0, !UPT ;  /* 0x00003fff04047892 */ /* 0x000fe2000f8ec03f */
[----:B------:R-:W-:Y:S01]  /*14d0*/  IMAD.WIDE R56, R5, 0x10, R56 ;  /* 0x0000001005387825 */ /* 0x000fe200078e0238 */
[----:B------:R-:W-:Y:S01]  /*14e0*/  ULOP3.LUT UR5, UR5, 0x3fff, URZ, 0xc0, !UPT ;  /* 0x00003fff05057892 */ /* 0x000fe2000f8ec03f */
[----:B------:R-:W-:Y:S01]  /*14f0*/  LOP3.LUT R60, R60, 0x8, RZ, 0xc, !PT ;  /* 0x000000083c3c7812 */ /* 0x000fe200078e0cff */
[----:B------:R-:W-:Y:S01]  /*1500*/  ULOP3.LUT UR40, UR36, 0x1, URZ, 0xfc, !UPT ;  /* 0x0000000124287892 */ /* 0x000fe2000f8efc3f */
[----:B------:R-:W-:Y:S01]  /*1510*/  VIADD R61, R59, UR43 ;  /* 0x0000002b3b3d7c36 */ /* 0x000fe20008000000 */
[----:B------:R-:W-:Y:S01]  /*1520*/  LOP3.LUT R62, R62, 0x18, RZ, 0x3c, !PT ;  /* 0x000000183e3e7812 */ /* 0x000fe200078e3cff */
[----:B------:R-:W-:Y:S01]  /*1530*/  VIADD R63, R63, UR6 ;  /* 0x000000063f3f7c36 */ /* 0x000fe20008000000 */
[----:B------:R-:W-:-:S02]  /*1540*/  UIADD3 UR45, -UR45, UR39, URZ ;  /* 0x000000272d2d7290 */ /* 0x000fc4000fffe13f */
[----:B------:R-:W-:Y:S02]  /*1550*/  USEL UR46, URZ, 0x1, !UP0 ;  /* 0x000000013f2e7887 */ /* 0x000fe4000c000000 */
[----:B------:R-:W-:Y:S02]  /*1560*/  ULOP3.LUT UR47, UR4, 0x10000, URZ, 0xfc, !UPT ;  /* 0x00010000042f7892 */ /* 0x000fe4000f8efc3f */
[----:B------:R-:W-:-:S12]  /*1570*/  ULOP3.LUT UR48, UR5, 0x10000, URZ, 0xfc, !UPT ;  /* 0x0001000005307892 */ /* 0x000fd8000f8efc3f */
.L_x_97:
[----:B------:R-:W-:Y:S01]  /*1580*/  SHF.L.U32 R0, R68, 0x1f, RZ ;  /* 0x0000001f44007819 */ /* 0x000fe200000006ff */
[----:B------:R-:W-:Y:S02]  /*1590*/  ULDC UR4, c[0x0][0x28c] ;  /* 0x0000a30000047ab9 */ /* 0x000fe40000000800 */
[----:B------:R-:W-:Y:S01]  /*15a0*/  ISETP.LT.AND P1, PT, RZ, UR4, PT ;  /* 0x00000004ff007c0c */ /* 0x000fe2000bf21270 */
[----:B0-----:R-:W0:Y:S02]  /*15b0*/  SYNCS.PHASECHK.TRANS64.TRYWAIT P0, [R59+UR43], R0 ;  /* 0x000000003b0075a7 */ /* 0x001e24000800016b */
[----:B0--34-:R-:W-:Y:S10]  /*15c0*/  @!P0 BRA `(.L_x_14) ;  /* 0x0000004400048947 */ /* 0x019ff40003800000 */
.L_x_117:
[----:B------:R-:W-:Y:S05]  /*15d0*/  @P1 BRA `(.L_x_15) ;  /* 0x0000000000401947 */ /* 0x000fea0003800000 */
[----:B0-----:R-:W-:Y:S01]  /*15e0*/  MOV R0, 0x0 ;  /* 0x0000000000007802 */ /* 0x001fe20000000f00 */
[----:B------:R-:W-:Y:S01]  /*15f0*/  ULDC.64 UR4, c[0x4][0x68] ;  /* 0x01001a0000047ab9 */ /* 0x000fe20000000a00 */
[----:B------:R-:W-:Y:S01]  /*1600*/  ULDC.64 UR6, c[0x4][0x8] ;  /* 0x0100020000067ab9 */ /* 0x000fe20000000a00 */
[----:B------:R-:W-:Y:S01]  /*1610*/  IMAD.U32 R4, RZ, RZ, UR4 ;  /* 0x00000004ff047e24 */ /* 0x000fe2000f8e00ff */
[----:B------:R0:W1:Y:S01]  /*1620*/  LDC.64 R14, c[0x4][R0] ;  /* 0x01000000000e7b82 */ /* 0x0000620000000a00 */
[----:B------:R-:W-:Y:S01]  /*1630*/  IMAD.U32 R5, RZ, RZ, UR5 ;  /* 0x00000005ff057e24 */ /* 0x000fe2000f8e00ff */
[----:B------:R-:W-:Y:S01]  /*1640*/  ULDC.64 UR4, c[0x4][0x70] ;  /* 0x01001c0000047ab9 */ /* 0x000fe20000000a00 */
[----:B------:R-:W-:Y:S02]  /*1650*/  IMAD.U32 R10, RZ, RZ, UR6 ;  /* 0x00000006ff0a7e24 */ /* 0x000fe4000f8e00ff */
[----:B------:R-:W-:Y:S02]  /*1660*/  IMAD.U32 R6, RZ, RZ, UR4 ;  /* 0x00000004ff067e24 */ /* 0x000fe4000f8e00ff */
[----:B------:R-:W-:-:S02]  /*1670*/  IMAD.U32 R7, RZ, RZ, UR5 ;  /* 0x00000005ff077e24 */ /* 0x000fc4000f8e00ff */
[----:B------:R-:W-:Y:S02]  /*1680*/  IMAD.U32 R11, RZ, RZ, UR7 ;  /* 0x00000007ff0b7e24 */ /* 0x000fe4000f8e00ff */
[----:B------:R-:W-:Y:S02]  /*1690*/  IMAD.MOV.U32 R8, RZ, RZ, 0x1e1 ;  /* 0x000001e1ff087424 */ /* 0x000fe400078e00ff */
[----:B------:R-:W-:Y:S02]  /*16a0*/  IMAD.MOV.U32 R12, RZ, RZ, 0x1 ;  /* 0x00000001ff0c7424 */ /* 0x000fe400078e00ff */
[----:B0-----:R-:W-:-:S07]  /*16b0*/  IMAD.MOV.U32 R13, RZ, RZ, RZ ;  /* 0x000000ffff0d7224 */ /* 0x001fce00078e00ff */
[----:B------:R-:W-:-:S07]  /*16c0*/  LEPC R20, `(.L_x_15) ;  /* 0x000000001014794e */ /* 0x000fce0000000000 */
[----:B-1---5:R-:W-:Y:S05]  /*16d0*/  CALL.ABS.NOINC R14 ;  /* 0x000000000e007343 */ /* 0x022fea0003c00000 */
.L_x_15:
[----:B0-----:R-:W-:-:S05]  /*16e0*/  IMAD.U32 R0, RZ, RZ, UR40 ;  /* 0x00000028ff007e24 */ /* 0x001fca000f8e00ff */
[----:B------:R-:W-:-:S13]  /*16f0*/  ISETP.NE.AND P0, PT, R0, 0x3, PT ;  /* 0x000000030000780c */ /* 0x000fda0003f05270 */
[----:B------:R-:W-:Y:S05]  /*1700*/  @!P0 BRA `(.L_x_16) ;  /* 0x0000000000048947 */ /* 0x000fea0003800000 */
[----:B------:R-:W-:Y:S01]  /*1710*/  BPT.TRAP 0x1 ;  /* 0x000000040000795c */ /* 0x000fe20000300000 */
.L_x_16:
[----:B------:R-:W-:Y:S02]  /*1720*/  IMAD.U32 R3, RZ, RZ, UR42 ;  /* 0x0000002aff037e24 */ /* 0x000fe4000f8e00ff */
[----:B------:R-:W-:-:S03]  /*1730*/  IMAD.U32 R0, RZ, RZ, UR46 ;  /* 0x0000002eff007e24 */ /* 0x000fc6000f8e00ff */
[----:B------:R-:W-:Y:S02]  /*1740*/  LEA R3, R3, UR41, 0x3 ;  /* 0x0000002903037c11 */ /* 0x000fe4000f8e18ff */
[----:B------:R-:W-:-:S04]  /*1750*/  SHF.L.U32 R0, R0, 0x1f, RZ ;  /* 0x0000001f00007819 */ /* 0x000fc800000006ff */
[----:B------:R0:W1:Y:S01]  /*1760*/  SYNCS.PHASECHK.TRANS64.TRYWAIT P1, [R3+URZ], R0 ;  /* 0x00000000030075a7 */ /* 0x000062000802017f */
[----:B------:R-:W-:Y:S05]  /*1770*/  @!P0 BRA `(.L_x_17) ;  /* 0x0000000000048947 */ /* 0x000fea0003800000 */
[----:B------:R-:W-:Y:S01]  /*1780*/  BPT.TRAP 0x1 ;  /* 0x000000040000795c */ /* 0x000fe20000300000 */
.L_x_17:
[----:B-1----:R-:W-:Y:S05]  /*1790*/  @P1 BRA `(.L_x_18) ;  /* 0x0000000000081947 */ /* 0x002fea0003800000 */
[----:B------:R-:W1:Y:S02]  /*17a0*/  SYNCS.PHASECHK.TRANS64.TRYWAIT P1, [R3+URZ], R0 ;  /* 0x00000000030075a7 */ /* 0x000e64000802017f */
[----:B-1----:R-:W-:Y:S05]  /*17b0*/  @!P1 BRA `(.L_x_19) ;  /* 0x00000040009c9947 */ /* 0x002fea0003800000 */
.L_x_18:
[----:B------:R-:W-:Y:S05]  /*17c0*/  WARPSYNC.ALL ;  /* 0x0000000000007948 */ /* 0x000fea0003800000 */
[----:B------:R-:W-:Y:S01]  /*17d0*/  ULEA UR8, UR42, UR47, 0x9 ;  /* 0x0000002f2a087291 */ /* 0x000fe2000f8e483f */
[----:B------:R-:W-:Y:S01]  /*17e0*/  WARPGROUP.ARRIVE ;  /* 0x00000000000079c5 */ /* 0x000fe20000000000 */
[----:B------:R-:W-:Y:S01]  /*17f0*/  ULEA UR9, UR42, UR48, 0x9 ;  /* 0x000000302a097291 */ /* 0x000fe2000f8e483f */
[----:B01----:R-:W-:Y:S01]  /*1800*/  IMAD.U32 R0, RZ, RZ, UR45 ;  /* 0x0000002dff007e24 */ /* 0x003fe2000f8e00ff */
[----:B------:R-:W-:Y:S01]  /*1810*/  UMOV UR5, 0x40000040 ;  /* 0x4000004000057882 */ /* 0x000fe20000000000 */
[----:B------:R-:W-:-:S02]  /*1820*/  UMOV UR7, 0x40000040 ;  /* 0x4000004000077882 */ /* 0x000fc40000000000 */
[----:B------:R-:W-:Y:S01]  /*1830*/  UMOV UR4, UR8 ;  /* 0x0000000800047c82 */ /* 0x000fe20008000000 */
[----:B------:R-:W-:Y:S01]  /*1840*/  ISETP.GE.AND P1, PT, R0, 0x1, PT ;  /* 0x000000010000780c */ /* 0x000fe20003f26270 */
[----:B------:R-:W-:Y:S02]  /*1850*/  UMOV UR6, UR9 ;  /* 0x0000000900067c82 */ /* 0x000fe40008000000 */
[----:B------:R-:W-:Y:S01]  /*1860*/  HGMMA.64x64x8.F32.TF32 R24, gdesc[UR4], RZ, !UPT, gsb0 ;  /* 0x04e00000041879f0 */ /* 0x000fe2000c0028ff */
[----:B------:R-:W-:Y:S02]  /*1870*/  UIADD3 UR4, UR8, 0x2, URZ ;  /* 0x0000000208047890 */ /* 0x000fe4000fffe03f */
[----:B------:R-:W-:Y:S01]  /*1880*/  UIADD3 UR6, UR9, 0x2, URZ ;  /* 0x0000000209067890 */ /* 0x000fe2000fffe03f */
[----:B------:R-:W-:Y:S01]  /*1890*/  UMOV UR5, 0x40000040 ;  /* 0x4000004000057882 */ /* 0x000fe20000000000 */
[----:B------:R-:W-:Y:S01]  /*18a0*/  UMOV UR7, 0x40000040 ;  /* 0x4000004000077882 */ /* 0x000fe20000000000 */
[----:B------:R-:W-:-:S02]  /*18b0*/  WARPGROUP.DEPBAR.LE gsb0, 0x0 ;  /* 0x00008000000079c5 */ /* 0x000fc40000010000 */
[----:B------:R-:W-:-:S06]  /*18c0*/  WARPGROUP.ARRIVE ;  /* 0x00000000000079c5 */ /* 0x000fcc0000000000 */
[----:B------:R-:W-:Y:S01]  /*18d0*/  HGMMA.64x64x8.F32.TF32 R24, gdesc[UR4], R24, gsb0 ;  /* 0x04e00000041879f0 */ /* 0x000fe20008002818 */
[----:B------:R-:W-:Y:S02]  /*18e0*/  UIADD3 UR4, UR8, 0x4, URZ ;  /* 0x0000000408047890 */ /* 0x000fe4000fffe03f */
[----:B------:R-:W-:Y:S01]  /*18f0*/  UIADD3 UR6, UR9, 0x4, URZ ;  /* 0x0000000409067890 */ /* 0x000fe2000fffe03f */
[----:B------:R-:W-:Y:S01]  /*1900*/  UMOV UR5, 0x40000040 ;  /* 0x4000004000057882 */ /* 0x000fe20000000000 */
[----:B------:R-:W-:Y:S01]  /*1910*/  UMOV UR7, 0x40000040 ;  /* 0x4000004000077882 */ /* 0x000fe20000000000 */
[----:B------:R-:W-:Y:S02]  /*1920*/  WARPGROUP.DEPBAR.LE gsb0, 0x0 ;  /* 0x00008000000079c5 */ /* 0x000fe40000010000 */
        /* <DEDUP_REMOVED lines=8> */
[----:B------:R-:W-:Y:S03]  /*19b0*/  HGMMA.64x64x8.F32.TF32 R24, gdesc[UR4], R24, gsb0 ;  /* 0x04e00000041879f0 */ /* 0x000fe60008002818 */
[----:B------:R-:W-:Y:S02]  /*19c0*/  WARPGROUP.DEPBAR.LE gsb0, 0x0 ;  /* 0x00008000000079c5 */ /* 0x000fe40000010000 */
[----:B------:R-:W-:Y:S05]  /*19d0*/  @!P1 BRA `(.L_x_20) ;  /* 0x0000000400149947 */ /* 0x000fea0003800000 */
[----:B------:R-:W-:Y:S01]  /*19e0*/  UIADD3 UR4, UR42, 0x1, URZ ;  /* 0x000000012a047890 */ /* 0x000fe2000fffe03f */
[----:B------:R-:W-:Y:S01]  /*19f0*/  IMAD.U32 R0, RZ, RZ, UR45 ;  /* 0x0000002dff007e24 */ /* 0x000fe2000f8e00ff */
[----:B------:R-:W-:Y:S02]  /*1a00*/  UMOV UR9, UR42 ;  /* 0x0000002a00097c82 */ /* 0x000fe40008000000 */
[----:B------:R-:W-:-:S04]  /*1a10*/  UISETP.NE.AND UP0, UPT, UR4, 0x2, UPT ;  /* 0x000000020400788c */ /* 0x000fc8000bf05270 */
[----:B------:R-:W-:Y:S02]  /*1a20*/  USEL UR5, URZ, 0x1, UP0 ;  /* 0x000000013f057887 */ /* 0x000fe40008000000 */
[----:B------:R-:W-:Y:S02]  /*1a30*/  USEL UR8, UR4, URZ, UP0 ;  /* 0x0000003f04087287 */ /* 0x000fe40008000000 */
[----:B------:R-:W-:-:S06]  /*1a40*/  ULOP3.LUT UR5, UR46, UR5, URZ, 0x3c, !UPT ;  /* 0x000000052e057292 */ /* 0x000fcc000f8e3c3f */
[----:B------:R-:W-:-:S07]  /*1a50*/  IMAD.U32 R5, RZ, RZ, UR5 ;  /* 0x00000005ff057e24 */ /* 0x000fce000f8e00ff */
.L_x_27:
[----:B01----:R-:W-:Y:S05]  /*1a60*/  @!P0 BRA `(.L_x_21) ;  /* 0x0000000000048947 */ /* 0x003fea0003800000 */
[----:B------:R-:W-:Y:S01]  /*1a70*/  BPT.TRAP 0x1 ;  /* 0x000000040000795c */ /* 0x000fe20000300000 */
.L_x_21:
[----:B------:R-:W-:Y:S01]  /*1a80*/  ULEA UR4, UR8, UR41, 0x3 ;  /* 0x0000002908047291 */ /* 0x000fe2000f8e183f */
[----:B------:R-:W-:-:S08]  /*1a90*/  SHF.L.U32 R3, R5, 0x1f, RZ ;  /* 0x0000001f05037819 */ /* 0x000fd000000006ff */
[----:B------:R0:W1:Y:S01]  /*1aa0*/  SYNCS.PHASECHK.TRANS64.TRYWAIT P1, [UR4], R3 ;  /* 0x00000003ff0075a7 */ /* 0x0000620008020144 */
[----:B------:R-:W-:Y:S05]  /*1ab0*/  @!P0 BRA `(.L_x_22) ;  /* 0x0000000000048947 */ /* 0x000fea0003800000 */
[----:B------:R-:W-:Y:S01]  /*1ac0*/  BPT.TRAP 0x1 ;  /* 0x000000040000795c */ /* 0x000fe20000300000 */
.L_x_22:
[----:B-1----:R-:W-:Y:S05]  /*1ad0*/  @P1 BRA `(.L_x_23) ;  /* 0x0000000000081947 */ /* 0x002fea0003800000 */
[----:B------:R-:W1:Y:S02]  /*1ae0*/  SYNCS.PHASECHK.TRANS64.TRYWAIT P1, [UR4], R3 ;  /* 0x00000003ff0075a7 */ /* 0x000e640008020144 */
[----:B-1----:R-:W-:Y:S05]  /*1af0*/  @!P1 BRA `(.L_x_24) ;  /* 0x0000003c00e09947 */ /* 0x002fea0003800000 */
.L_x_23:
[----:B------:R-:W-:Y:S01]  /*1b00*/  ULEA UR10, UR8, UR47, 0x9 ;  /* 0x0000002f080a7291 */ /* 0x000fe2000f8e483f */
[----:B------:R-:W-:Y:S01]  /*1b10*/  WARPGROUP.ARRIVE ;  /* 0x00000000000079c5 */ /* 0x000fe20000000000 */
[----:B------:R-:W-:Y:S01]  /*1b20*/  ULEA UR11, UR8, UR48, 0x9 ;  /* 0x00000030080b7291 */ /* 0x000fe2000f8e483f */
[----:B------:R-:W-:Y:S01]  /*1b30*/  UMOV UR5, 0x40000040 ;  /* 0x4000004000057882 */ /* 0x000fe20000000000 */
[----:B------:R-:W-:-:S03]  /*1b40*/  UMOV UR7, 0x40000040 ;  /* 0x4000004000077882 */ /* 0x000fc60000000000 */
[----:B------:R-:W-:Y:S02]  /*1b50*/  UMOV UR4, UR10 ;  /* 0x0000000a00047c82 */ /* 0x000fe40008000000 */
[----:B------:R-:W-:Y:S02]  /*1b60*/  UMOV UR6, UR11 ;  /* 0x0000000b00067c82 */ /* 0x000fe40008000000 */
[----:B------:R-:W-:Y:S01]  /*1b70*/  HGMMA.64x64x8.F32.TF32 R24, gdesc[UR4], R24, gsb0 ;  /* 0x04e00000041879f0 */ /* 0x000fe20008002818 */
        /* <DEDUP_REMOVED lines=23> */
[----:B------:R-:W-:Y:S01]  /*1cf0*/  BPT.TRAP 0x1 ;  /* 0x000000040000795c */ /* 0x000fe20000300000 */
.L_x_25:
[----:B------:R-:W-:Y:S02]  /*1d00*/  UISETP.GT.U32.AND UP0, UPT, UR36, 0x1, UPT ;  /* 0x000000012400788c */ /* 0x000fe4000bf04070 */
[----:B------:R-:W-:-:S04]  /*1d10*/  ULEA UR4, UR9, UR41, 0x3 ;  /* 0x0000002909047291 */ /* 0x000fc8000f8e183f */
[----:B------:R-:W-:Y:S01]  /*1d20*/  UIADD3 UR4, UR4, 0x10, URZ ;  /* 0x0000001004047890 */ /* 0x000fe2000fffe03f */
[----:B------:R-:W-:-:S03]  /*1d30*/  PLOP3.LUT P1, PT, PT, PT, UP0, 0x80, 0x0 ;  /* 0x000000000000781c */ /* 0x000fc60003f2f008 */
[----:B------:R-:W-:-:S09]  /*1d40*/  UPRMT UR4, URZ, 0x654, UR4 ;  /* 0x000006543f047896 */ /* 0x000fd20008000004 */
[----:B------:R-:W-:Y:S01]  /*1d50*/  SYNCS.ARRIVE.TRANS64.RED.A1T0 RZ, [UR4], RZ ;  /* 0x000000ffffff79a7 */ /* 0x000fe20008100404 */
[----:B------:R-:W-:Y:S05]  /*1d60*/  @P1 BRA `(.L_x_26) ;  /* 0x0000000000041947 */ /* 0x000fea0003800000 */
[----:B------:R-:W-:Y:S01]  /*1d70*/  BPT.TRAP 0x1 ;  /* 0x000000040000795c */ /* 0x000fe20000300000 */
.L_x_26:
[----:B------:R-:W-:Y:S01]  /*1d80*/  UIADD3 UR8, UR8, 0x1, URZ ;  /* 0x0000000108087890 */ /* 0x000fe2000fffe03f */
[C---:B------:R-:W-:Y:S01]  /*1d90*/  ISETP.GT.AND P1, PT, R0.reuse, 0x1, PT ;  /* 0x000000010000780c */ /* 0x040fe20003f24270 */
[----:B------:R-:W-:Y:S01]  /*1da0*/  UIADD3 UR9, UR9, 0x1, URZ ;  /* 0x0000000109097890 */ /* 0x000fe2000fffe03f */
[----:B------:R-:W-:Y:S01]  /*1db0*/  VIADD R0, R0, 0xffffffff ;  /* 0xffffffff00007836 */ /* 0x000fe20000000000 */
[----:B------:R-:W-:Y:S02]  /*1dc0*/  UISETP.NE.AND UP0, UPT, UR8, 0x2, UPT ;  /* 0x000000020800788c */ /* 0x000fe4000bf05270 */
[----:B------:R-:W-:Y:S02]  /*1dd0*/  UISETP.NE.AND UP1, UPT, UR9, 0x2, UPT ;  /* 0x000000020900788c */ /* 0x000fe4000bf25270 */
[----:B------:R-:W-:Y:S02]  /*1de0*/  USEL UR4, URZ, 0x1, UP0 ;  /* 0x000000013f047887 */ /* 0x000fe40008000000 */
[----:B------:R-:W-:-:S02]  /*1df0*/  USEL UR8, UR8, URZ, UP0 ;  /* 0x0000003f08087287 */ /* 0x000fc40008000000 */
[----:B------:R-:W-:Y:S02]  /*1e00*/  USEL UR9, UR9, URZ, UP1 ;  /* 0x0000003f09097287 */ /* 0x000fe40008800000 */
[----:B------:R-:W-:Y:S01]  /*1e10*/  LOP3.LUT R5, R5, UR4, RZ, 0x3c, !PT ;  /* 0x0000000405057c12 */ /* 0x000fe2000f8e3cff */
[----:B------:R-:W-:Y:S09]  /*1e20*/  @P1 BRA `(.L_x_27) ;  /* 0xfffffffc000c1947 */ /* 0x000ff2000383ffff */
.L_x_20:
[----:B------:R-:W-:Y:S01]  /*1e30*/  ULDC UR6, c[0x0][0x28c] ;  /* 0x0000a30000067ab9 */ /* 0x000fe20000000800 */
[----:B------:R2:W-:Y:S01]  /*1e40*/  SYNCS.ARRIVE.TRANS64.A1T0 RZ, [R60+UR44], RZ ;  /* 0x000000ff3cff79a7 */ /* 0x0005e2000810002c */
[----:B------:R-:W-:-:S06]  /*1e50*/  UISETP.GE.AND UP0, UPT, UR6, 0x1, UPT ;  /* 0x000000010600788c */ /* 0x000fcc000bf06270 */
[----:B------:R-:W-:-:S13]  /*1e60*/  PLOP3.LUT P1, PT, PT, PT, UP0, 0x80, 0x0 ;  /* 0x000000000000781c */ /* 0x000fda0003f2f008 */
[----:B--2---:R-:W-:Y:S05]  /*1e70*/  @!P1 BRA `(.L_x_28) ;  /* 0x0000000000309947 */ /* 0x004fea0003800000 */
[----:B------:R-:W-:Y:S05]  /*1e80*/  @!P0 BRA `(.L_x_29) ;  /* 0x0000000000048947 */ /* 0x000fea0003800000 */
[----:B------:R-:W-:Y:S01]  /*1e90*/  BPT.TRAP 0x1 ;  /* 0x000000040000795c */ /* 0x000fe20000300000 */
.L_x_29:
[----:B------:R-:W-:Y:S02]  /*1ea0*/  UIADD3 UR4, UR45, UR42, URZ ;  /* 0x0000002a2d047290 */ /* 0x000fe4000fffe03f */
[----:B------:R-:W-:Y:S02]  /*1eb0*/  UISETP.GT.U32.AND UP0, UPT, UR36, 0x1, UPT ;  /* 0x000000012400788c */ /* 0x000fe4000bf04070 */
[----:B------:R-:W-:-:S04]  /*1ec0*/  USHF.L.U32 UR4, UR4, 0x3, URZ ;  /* 0x0000000304047899 */ /* 0x000fc8000800063f */
[----:B------:R-:W-:Y:S01]  /*1ed0*/  ULOP3.LUT UR4, UR4, 0x8, URZ, 0xc0, !UPT ;  /* 0x0000000804047892 */ /* 0x000fe2000f8ec03f */
[----:B------:R-:W-:-:S03]  /*1ee0*/  PLOP3.LUT P0, PT, PT, PT, UP0, 0x80, 0x0 ;  /* 0x000000000000781c */ /* 0x000fc60003f0f008 */
[----:B------:R-:W-:-:S04]  /*1ef0*/  UIADD3 UR4, UR41, 0x10, UR4 ;  /* 0x0000001029047890 */ /* 0x000fc8000fffe004 */
[----:B------:R-:W-:-:S09]  /*1f00*/  UPRMT UR4, URZ, 0x654, UR4 ;  /* 0x000006543f047896 */ /* 0x000fd20008000004 */
[----:B------:R-:W-:Y:S01]  /*1f10*/  SYNCS.ARRIVE.TRANS64.RED.A1T0 RZ, [UR4], RZ ;  /* 0x000000ffffff79a7 */ /* 0x000fe20008100404 */
[----:B------:R-:W-:Y:S05]  /*1f20*/  @P0 BRA `(.L_x_28) ;  /* 0x0000000000040947 */ /* 0x000fea0003800000 */
[----:B------:R-:W-:Y:S01]  /*1f30*/  BPT.TRAP 0x1 ;  /* 0x000000040000795c */ /* 0x000fe20000300000 */
.L_x_28:
[----:B------:R-:W-:Y:S01]  /*1f40*/  SHF.L.U32 R0, R68, 0x1f, RZ ;  /* 0x0000001f44007819 */ /* 0x000fe200000006ff */
[----:B------:R-:W-:Y:S01]  /*1f50*/  ULEA UR7, UR39, UR42, 0x1 ;  /* 0x0000002a27077291 */ /* 0x000fe2000f8e083f */
[----:B------:R-:W2:Y:S01]  /*1f60*/  LDC R7, c[0x0][0x288] ;  /* 0x0000a200ff077b82 */ /* 0x000ea20000000800 */
[----:B------:R-:W-:Y:S01]  /*1f70*/  UIADD3 UR4, UR6, 0x3e, URZ ;  /* 0x0000003e06047890 */ /* 0x000fe2000fffe03f */
[----:B------:R-:W-:Y:S01]  /*1f80*/  IMAD.SHL.U32 R8, R58, 0x2, RZ ;  /* 0x000000023a087824 */ /* 0x000fe200078e00ff */
[----:B------:R-:W-:Y:S02]  /*1f90*/  USHF.R.U32.HI UR5, URZ, 0x1, UR7 ;  /* 0x000000013f057899 */ /* 0x000fe40008011607 */
[----:B------:R-:W-:Y:S02]  /*1fa0*/  UISETP.GT.U32.AND UP0, UPT, UR7, 0x1, UPT ;  /* 0x000000010700788c */ /* 0x000fe4000bf04070 */
[----:B------:R-:W-:Y:S01]  /*1fb0*/  ULOP3.LUT UR5, UR5, 0x1, URZ, 0xc0, !UPT ;  /* 0x0000000105057892 */ /* 0x000fe2000f8ec03f */
[----:B------:R-:W3:Y:S01]  /*1fc0*/  SYNCS.PHASECHK.TRANS64.TRYWAIT P0, [R59+UR43+0x10], R0 ;  /* 0x000010003b0075a7 */ /* 0x000ee2000800016b */
[----:B------:R-:W-:Y:S01]  /*1fd0*/  UISETP.LT.U32.AND UP0, UPT, UR4, 0x3f, UP0 ;  /* 0x0000003f0400788c */ /* 0x000fe20008701070 */
[----:B------:R-:W-:Y:S01]  /*1fe0*/  SHF.R.S32.HI R9, RZ, 0x1f, R8 ;  /* 0x0000001fff097819 */ /* 0x000fe20000011408 */
[----:B------:R-:W-:-:S02]  /*1ff0*/  UISETP.NE.U32.AND UP1, UPT, UR5, 0x1, UPT ;  /* 0x000000010500788c */ /* 0x000fc4000bf25070 */
[----:B------:R-:W-:Y:S02]  /*2000*/  USEL UR5, URZ, 0x1, !UP0 ;  /* 0x000000013f057887 */ /* 0x000fe4000c000000 */
[----:B------:R-:W-:-:S04]  /*2010*/  UISETP.GT.U32.AND UP1, UPT, UR4, 0x3e, !UP1 ;  /* 0x0000003e0400788c */ /* 0x000fc8000cf24070 */
[----:B------:R-:W-:-:S04]  /*2020*/  USEL UR4, URZ, 0x1, !UP1 ;  /* 0x000000013f047887 */ /* 0x000fc8000c800000 */
[----:B------:R-:W-:Y:S01]  /*2030*/  ULOP3.LUT UR46, UR4, UR46, UR5, 0x96, !UPT ;  /* 0x0000002e042e7292 */ /* 0x000fe2000f8e9605 */
[----:B--23--:R-:W-:Y:S11]  /*2040*/  @!P0 BRA `(.L_x_30) ;  /* 0x0000003800a48947 */ /* 0x00cff60003800000 */
.L_x_118:
[----:B--2---:R-:W-:Y:S01]  /*2050*/  IMAD.SHL.U32 R0, R18, 0x40, RZ ;  /* 0x0000004012007824 */ /* 0x004fe200078e00ff */
[----:B------:R-:W-:Y:S01]  /*2060*/  ULDC UR6, c[0x0][0x284] ;  /* 0x0000a10000067ab9 */ /* 0x000fe20000000800 */
[----:B------:R-:W-:Y:S01]  /*2070*/  IMAD.SHL.U32 R14, R2, 0x40, RZ ;  /* 0x00000040020e7824 */ /* 0x000fe200078e00ff */
[----:B------:R-:W-:Y:S01]  /*2080*/  SHF.R.S32.HI R11, RZ, 0x1f, R19 ;  /* 0x0000001fff0b7819 */ /* 0x000fe20000011413 */
[----:B------:R-:W-:Y:S01]  /*2090*/  ULDC.64 UR4, c[0x0][0x5d0] ;  /* 0x0001740000047ab9 */ /* 0x000fe20000000a00 */
[----:B------:R-:W-:Y:S01]  /*20a0*/  ISETP.GE.AND P0, PT, R0, UR6, PT ;  /* 0x0000000600007c0c */ /* 0x000fe2000bf06270 */
[----:B01----:R-:W-:Y:S01]  /*20b0*/  IMAD.WIDE.U32 R2, R19, UR4, R8 ;  /* 0x0000000413027c25 */ /* 0x003fe2000f8e0008 */
[----:B------:R-:W-:Y:S01]  /*20c0*/  SHF.R.S32.HI R15, RZ, 0x1f, R14 ;  /* 0x0000001fff0f7819 */ /* 0x000fe2000001140e */
[----:B------:R-:W-:Y:S01]  /*20d0*/  ULOP3.LUT UR42, UR42, 0x1, URZ, 0xc0, !UPT ;  /* 0x000000012a2a7892 */ /* 0x000fe2000f8ec03f */
[----:B------:R-:W-:Y:S01]  /*20e0*/  ISETP.GE.OR P0, PT, R14, R7, P0 ;  /* 0x000000070e00720c */ /* 0x000fe20000706670 */
[----:B------:R-:W-:-:S04]  /*20f0*/  IMAD R4, R11, UR4, RZ ;  /* 0x000000040b047c24 */ /* 0x000fc8000f8e02ff */
[----:B------:R-:W-:Y:S01]  /*2100*/  IMAD R5, R19, UR5, R4 ;  /* 0x0000000513057c24 */ /* 0x000fe2000f8e0204 */
[----:B------:R-:W-:-:S04]  /*2110*/  IADD3 R4, P1, R14, R2, RZ ;  /* 0x000000020e047210 */ /* 0x000fc80007f3e0ff */
[----:B------:R-:W-:-:S03]  /*2120*/  IADD3.X R5, R15, R3, R5, P1, !PT ;  /* 0x000000030f057210 */ /* 0x000fc60000ffe405 */
[----:B------:R-:W-:Y:S06]  /*2130*/  @P0 BRA `(.L_x_31) ;  /* 0x0000002000b40947 */ /* 0x000fec0003800000 */
[----:B------:R-:W0:Y:S01]  /*2140*/  LDC.64 R70, c[0x0][0x5c8] ;  /* 0x00017200ff467b82 */ /* 0x000e220000000a00 */
[----:B-----5:R-:W-:Y:S01]  /*2150*/  FSETP.NEU.AND P0, PT, R23, RZ, PT ;  /* 0x000000ff1700720b */ /* 0x020fe20003f0d000 */
[----:B------:R-:W-:Y:S01]  /*2160*/  IMAD R3, R58, -0x2, R7 ;  /* 0xfffffffe3a037824 */ /* 0x000fe200078e0207 */
[----:B------:R-:W-:Y:S01]  /*2170*/  BSSY B0, `(.L_x_31) ;  /* 0x0000229000007945 */ /* 0x000fe20003800000 */
[----:B------:R-:W-:-:S04]  /*2180*/  IMAD.WIDE R64, R18, 0x40, R56 ;  /* 0x0000004012407825 */ /* 0x000fc800078e0238 */
[----:B------:R-:W-:Y:S02]  /*2190*/  IMAD.IADD R2, R3, 0x1, -R14 ;  /* 0x0000000103027824 */ /* 0x000fe400078e0a0e */
[----:B------:R-:W-:-:S03]  /*21a0*/  IMAD.IADD R0, R63, 0x1, -R0 ;  /* 0x000000013f007824 */ /* 0x000fc600078e0a00 */
[----:B------:R-:W-:-:S04]  /*21b0*/  ISETP.GT.AND P1, PT, R2, RZ, PT ;  /* 0x000000ff0200720c */ /* 0x000fc80003f24270 */
[----:B------:R-:W-:Y:S01]  /*21c0*/  ISETP.GT.AND P4, PT, R0, RZ, P1 ;  /* 0x000000ff0000720c */ /* 0x000fe20000f84270 */
[-C--:B0-----:R-:W-:Y:S02]  /*21d0*/  IMAD R3, R65, R70.reuse, RZ ;  /* 0x0000004641037224 */ /* 0x081fe400078e02ff */
[----:B------:R-:W-:-:S04]  /*21e0*/  IMAD.WIDE.U32 R66, R64, R70, R4 ;  /* 0x0000004640427225 */ /* 0x000fc800078e0004 */
[----:B------:R-:W-:-:S04]  /*21f0*/  IMAD R3, R64, R71, R3 ;  /* 0x0000004740037224 */ /* 0x000fc800078e0203 */
[----:B------:R-:W-:Y:S01]  /*2200*/  IMAD.IADD R7, R67, 0x1, R3 ;  /* 0x0000000143077824 */ /* 0x000fe200078e0203 */
[----:B------:R-:W-:Y:S06]  /*2210*/  @!P0 BRA `(.L_x_32) ;  /* 0x0000001400e08947 */ /* 0x000fec0003800000 */
[----:B------:R-:W0:Y:S01]  /*2220*/  LDC.64 R72, c[0x0][0x5b8] ;  /* 0x00016e00ff487b82 */ /* 0x000e220000000a00 */
[----:B------:R-:W-:-:S07]  /*2230*/  ULDC.64 UR4, c[0x0][0x5c0] ;  /* 0x0001700000047ab9 */ /* 0x000fce0000000a00 */
[----:B------:R-:W1:Y:S08]  /*2240*/  LDC.64 R74, c[0x0][0x5b0] ;  /* 0x00016c00ff4a7b82 */ /* 0x000e700000000a00 */
[----:B------:R-:W2:Y:S01]  /*2250*/  LDC.64 R76, c[0x0][0x5a8] ;  /* 0x00016a00ff4c7b82 */ /* 0x000ea20000000a00 */
[-C--:B0-----:R-:W-:Y:S02]  /*2260*/  IMAD R6, R11, R72.reuse, RZ ;  /* 0x000000480b067224 */ /* 0x081fe400078e02ff */
[----:B------:R-:W-:-:S04]  /*2270*/  IMAD.WIDE.U32 R4, R19, R72, R8 ;  /* 0x0000004813047225 */ /* 0x000fc800078e0008 */
[----:B------:R-:W-:Y:S01]  /*2280*/  IMAD R67, R19, R73, R6 ;  /* 0x0000004913437224 */ /* 0x000fe200078e0206 */
[----:B------:R-:W-:Y:S01]  /*2290*/  IADD3 R10, P0, R14, R4, RZ ;  /* 0x000000040e0a7210 */ /* 0x000fe20007f1e0ff */
[----:B-1----:R-:W-:-:S03]  /*22a0*/  IMAD R3, R65, R74, RZ ;  /* 0x0000004a41037224 */ /* 0x002fc600078e02ff */
[----:B------:R-:W-:Y:S01]  /*22b0*/  IADD3.X R11, R15, R5, R67, P0, !PT ;  /* 0x000000050f0b7210 */ /* 0x000fe200007fe443 */
[C---:B------:R-:W-:Y:S02]  /*22c0*/  IMAD R69, R64.reuse, R75, R3 ;  /* 0x0000004b40457224 */ /* 0x040fe400078e0203 */
[----:B------:R-:W-:-:S04]  /*22d0*/  IMAD.WIDE.U32 R4, R64, R74, R10 ;  /* 0x0000004a40047225 */ /* 0x000fc800078e000a */
[----:B------:R-:W-:Y:S01]  /*22e0*/  IMAD.IADD R3, R5, 0x1, R69 ;  /* 0x0000000105037824 */ /* 0x000fe200078e0245 */
[----:B--2---:R-:W-:-:S04]  /*22f0*/  LEA R12, P0, R4, R76, 0x2 ;  /* 0x0000004c040c7211 */ /* 0x004fc800078010ff */
[----:B------:R-:W-:-:S05]  /*2300*/  LEA.HI.X R13, R4, R77, R3, 0x2, P0 ;  /* 0x0000004d040d7211 */ /* 0x000fca00000f1403 */
[----:B------:R0:W2:Y:S01]  /*2310*/  @P4 LDG.E.LTC128B R3, desc[UR52][R12.64] ;  /* 0x000000340c034981 */ /* 0x0000a2000c1e1920 */
[----:B------:R-:W-:Y:S01]  /*2320*/  IMAD.WIDE.U32 R4, R64, R74, R14 ;  /* 0x0000004a40047225 */ /* 0x000fe200078e000e */
[----:B------:R-:W-:Y:S01]  /*2330*/  LEA R6, P2, R66, UR4, 0x2 ;  /* 0x0000000442067c11 */ /* 0x000fe2000f8410ff */
[----:B------:R-:W-:Y:S01]  /*2340*/  BSSY B1, `(.L_x_33) ;  /* 0x0000014000017945 */ /* 0x000fe20003800000 */
[----:B------:R-:W-:Y:S02]  /*2350*/  IADD3 R20, P0, R8, R4, RZ ;  /* 0x0000000408147210 */ /* 0x000fe40007f1e0ff */
[----:B------:R-:W-:Y:S02]  /*2360*/  LEA.HI.X R7, R66, UR5, R7, 0x2, P2 ;  /* 0x0000000542077c11 */ /* 0x000fe400090f1407 */
[----:B------:R-:W-:Y:S01]  /*2370*/  IADD3.X R21, R9, R69, R5, P0, !PT ;  /* 0x0000004509157210 */ /* 0x000fe200007fe405 */
[----:B0-----:R-:W-:Y:S01]  /*2380*/  IMAD.SHL.U32 R12, R74, 0x8, RZ ;  /* 0x000000084a0c7824 */ /* 0x001fe200078e00ff */
[----:B------:R-:W-:-:S02]  /*2390*/  ISETP.GT.AND P0, PT, R2, 0x1, PT ;  /* 0x000000010200780c */ /* 0x000fc40003f04270 */
[----:B------:R-:W-:Y:S01]  /*23a0*/  SHF.L.U64.HI R13, R74, 0x3, R75 ;  /* 0x000000034a0d7819 */ /* 0x000fe2000001024b */
[----:B------:R-:W-:Y:S01]  /*23b0*/  IMAD.WIDE.U32 R20, R19, R72, R20 ;  /* 0x0000004813147225 */ /* 0x000fe200078e0014 */
[----:B------:R-:W-:-:S03]  /*23c0*/  ISETP.GT.AND P2, PT, R0, RZ, P0 ;  /* 0x000000ff0000720c */ /* 0x000fc60000744270 */
[----:B------:R-:W-:Y:S01]  /*23d0*/  IMAD.WIDE.U32 R64, R64, R74, R12 ;  /* 0x0000004a40407225 */ /* 0x000fe200078e000c */
[----:B--2---:R-:W-:-:S05]  /*23e0*/  LOP3.LUT R4, R3, 0xffffe000, RZ, 0xc0, !PT ;  /* 0xffffe00003047812 */ /* 0x004fca00078ec0ff */
[----:B------:R-:W-:Y:S01]  /*23f0*/  FMUL R5, R4, R23 ;  /* 0x0000001704057220 */ /* 0x000fe20000400000 */
[----:B------:R-:W-:-:S03]  /*2400*/  LEA R4, P3, R20, R76, 0x2 ;  /* 0x0000004c14047211 */ /* 0x000fc600078610ff */
[----:B------:R-:W-:Y:S01]  /*2410*/  FFMA R73, R24, R22, R5 ;  /* 0x0000001618497223 */ /* 0x000fe20000000005 */
[----:B------:R-:W-:-:S04]  /*2420*/  IMAD.IADD R5, R67, 0x1, R21 ;  /* 0x0000000143057824 */ /* 0x000fc800078e0215 */
[----:B------:R-:W-:Y:S02]  /*2430*/  F2FP.TF32.F32.PACK_B R73, R73 ;  /* 0x00000049ff49723e */ /* 0x000fe400024050ff */
[----:B------:R-:W-:-:S03]  /*2440*/  LEA.HI.X R5, R20, R77, R5, 0x2, P3 ;  /* 0x0000004d14057211 */ /* 0x000fc600018f1405 */
[----:B------:R0:W-:Y:S01]  /*2450*/  @P4 STG.E desc[UR52][R6.64], R73 ;  /* 0x0000004906004986 */ /* 0x0001e2000c101934 */
[----:B------:R-:W-:Y:S05]  /*2460*/  @!P2 BRA `(.L_x_34) ;  /* 0x000000000004a947 */ /* 0x000fea0003800000 */
[----:B------:R1:W5:Y:S02]  /*2470*/  LDG.E.LTC128B R3, desc[UR52][R4.64+0x4] ;  /* 0x0000043404037981 */ /* 0x000364000c1e1920 */
.L_x_34:
[----:B------:R-:W-:Y:S05]  /*2480*/  BSYNC B1 ;  /* 0x0000000000017941 */ /* 0x000fea0003800000 */
.L_x_33:
[----:B-----5:R-:W-:Y:S01]  /*2490*/  LOP3.LUT R12, R3, 0xffffe000, RZ, 0xc0, !PT ;  /* 0xffffe000030c7812 */ /* 0x020fe200078ec0ff */
[----:B------:R-:W-:Y:S01]  /*24a0*/  IMAD.IADD R69, R69, 0x1, R65 ;  /* 0x0000000145457824 */ /* 0x000fe200078e0241 */
[----:B------:R-:W-:Y:S01]  /*24b0*/  IADD3 R10, P3, R10, R64, RZ ;  /* 0x000000400a0a7210 */ /* 0x000fe20007f7e0ff */
[----:B------:R-:W-:Y:S01]  /*24c0*/  IMAD.MOV.U32 R18, RZ, RZ, R3 ;  /* 0x000000ffff127224 */ /* 0x000fe200078e0003 */
[----:B------:R-:W-:Y:S01]  /*24d0*/  ISETP.GT.AND P1, PT, R0, 0x8, P1 ;  /* 0x000000080000780c */ /* 0x000fe20000f24270 */
[----:B------:R-:W-:Y:S02]  /*24e0*/  FMUL R12, R12, R23 ;  /* 0x000000170c0c7220 */ /* 0x000fe40000400000 */
[----:B------:R-:W-:Y:S02]  /*24f0*/  IMAD.X R11, R69, 0x1, R11, P3 ;  /* 0x00000001450b7824 */ /* 0x000fe400018e060b */
[----:B------:R-:W-:Y:S01]  /*2500*/  FFMA R25, R25, R22, R12 ;  /* 0x0000001619197223 */ /* 0x000fe2000000000c */
[----:B------:R-:W-:-:S04]  /*2510*/  LEA R12, P3, R10, R76, 0x2 ;  /* 0x0000004c0a0c7211 */ /* 0x000fc800078610ff */
[----:B------:R-:W-:Y:S02]  /*2520*/  F2FP.TF32.F32.PACK_B R25, R25 ;  /* 0x00000019ff19723e */ /* 0x000fe400024050ff */
[----:B------:R-:W-:-:S03]  /*2530*/  LEA.HI.X R13, R10, R77, R11, 0x2, P3 ;  /* 0x0000004d0a0d7211 */ /* 0x000fc600018f140b */
[----:B------:R2:W-:Y:S04]  /*2540*/  @P2 STG.E desc[UR52][R6.64+0x4], R25 ;  /* 0x0000041906002986 */ /* 0x0005e8000c101934 */
[----:B------:R-:W3:Y:S01]  /*2550*/  @P1 LDG.E.LTC128B R18, desc[UR52][R12.64] ;  /* 0x000000340c121981 */ /* 0x000ee2000c1e1920 */
[----:B------:R-:W-:Y:S01]  /*2560*/  IADD3 R14, P2, P3, R8, R64, R14 ;  /* 0x00000040080e7210 */ /* 0x000fe20007b5e00e */
[----:B------:R-:W-:Y:S01]  /*2570*/  BSSY B1, `(.L_x_35) ;  /* 0x0000011000017945 */ /* 0x000fe20003800000 */
[----:B------:R-:W-:Y:S02]  /*2580*/  ISETP.GT.AND P0, PT, R0, 0x8, P0 ;  /* 0x000000080000780c */ /* 0x000fe40000704270 */
[----:B------:R-:W-:Y:S02]  /*2590*/  IADD3.X R15, R9, R69, R15, P2, P3 ;  /* 0x00000045090f7210 */ /* 0x000fe400017e640f */
[----:B------:R-:W-:-:S02]  /*25a0*/  SHF.L.U64.HI R9, R70, 0x5, R71 ;  /* 0x0000000546097819 */ /* 0x000fc40000010247 */
[----:B------:R-:W-:Y:S01]  /*25b0*/  LEA R10, P2, R70, R6, 0x5 ;  /* 0x00000006460a7211 */ /* 0x000fe200078428ff */
[----:B------:R-:W-:-:S04]  /*25c0*/  IMAD.WIDE.U32 R14, R19, R72, R14 ;  /* 0x00000048130e7225 */ /* 0x000fc800078e000e */
[----:B------:R-:W-:Y:S01]  /*25d0*/  IMAD.X R11, R9, 0x1, R7, P2 ;  /* 0x00000001090b7824 */ /* 0x000fe200010e0607 */
[----:B---3--:R-:W-:-:S05]  /*25e0*/  LOP3.LUT R8, R18, 0xffffe000, RZ, 0xc0, !PT ;  /* 0xffffe00012087812 */ /* 0x008fca00078ec0ff */
        /* <DEDUP_REMOVED lines=9> */
.L_x_36:
[----:B------:R-:W-:Y:S05]  /*2680*/  BSYNC B1 ;  /* 0x0000000000017941 */ /* 0x000fea0003800000 */
.L_x_35:
[----:B-----5:R-:W-:Y:S01]  /*2690*/  LOP3.LUT R12, R18, 0xffffe000, RZ, 0xc0, !PT ;  /* 0xffffe000120c7812 */ /* 0x020fe200078ec0ff */
[----:B------:R-:W-:Y:S01]  /*26a0*/  BSSY B1, `(.L_x_37) ;  /* 0x0000009000017945 */ /* 0x000fe20003800000 */
[----:B------:R-:W-:-:S03]  /*26b0*/  ISETP.GT.AND P1, PT, R2, 0x8, PT ;  /* 0x000000080200780c */ /* 0x000fc60003f24270 */
[----:B------:R-:W-:Y:S01]  /*26c0*/  FMUL R12, R12, R23 ;  /* 0x000000170c0c7220 */ /* 0x000fe20000400000 */
[----:B------:R-:W-:-:S03]  /*26d0*/  ISETP.GT.AND P2, PT, R0, RZ, P1 ;  /* 0x000000ff0000720c */ /* 0x000fc60000f44270 */
[----:B------:R-:W-:-:S05]  /*26e0*/  FFMA R27, R27, R22, R12 ;  /* 0x000000161b1b7223 */ /* 0x000fca000000000c */
[----:B------:R-:W-:-:S05]  /*26f0*/  F2FP.TF32.F32.PACK_B R27, R27 ;  /* 0x0000001bff1b723e */ /* 0x000fca00024050ff */
[----:B------:R4:W-:Y:S01]  /*2700*/  @P0 STG.E desc[UR52][R10.64+0x4], R27 ;  /* 0x0000041b0a000986 */ /* 0x0009e2000c101934 */
[----:B------:R-:W-:Y:S05]  /*2710*/  @!P2 BRA `(.L_x_38) ;  /* 0x000000000004a947 */ /* 0x000fea0003800000 */
[----:B------:R0:W5:Y:S02]  /*2720*/  LDG.E.LTC128B R18, desc[UR52][R4.64+0x20] ;  /* 0x0000203404127981 */ /* 0x000164000c1e1920 */
.L_x_38:
[----:B------:R-:W-:Y:S05]  /*2730*/  BSYNC B1 ;  /* 0x0000000000017941 */ /* 0x000fea0003800000 */
.L_x_37:
        /* <DEDUP_REMOVED lines=10> */
.L_x_40:
[----:B------:R-:W-:Y:S05]  /*27e0*/  BSYNC B1 ;  /* 0x0000000000017941 */ /* 0x000fea0003800000 */
.L_x_39:
[----:B-----5:R-:W-:Y:S01]  /*27f0*/  LOP3.LUT R12, R18, 0xffffe000, RZ, 0xc0, !PT ;  /* 0xffffe000120c7812 */ /* 0x020fe200078ec0ff */
[----:B------:R-:W-:Y:S01]  /*2800*/  BSSY B1, `(.L_x_41) ;  /* 0x0000008000017945 */ /* 0x000fe20003800000 */
[----:B------:R-:W-:-:S03]  /*2810*/  ISETP.GT.AND P1, PT, R0, 0x8, P1 ;  /* 0x000000080000780c */ /* 0x000fc60000f24270 */
[----:B------:R-:W-:-:S04]  /*2820*/  FMUL R12, R12, R23 ;  /* 0x000000170c0c7220 */ /* 0x000fc80000400000 */
[----:B------:R-:W-:-:S05]  /*2830*/  FFMA R29, R29, R22, R12 ;  /* 0x000000161d1d7223 */ /* 0x000fca000000000c */
[----:B------:R-:W-:-:S05]  /*2840*/  F2FP.TF32.F32.PACK_B R29, R29 ;  /* 0x0000001dff1d723e */ /* 0x000fca00024050ff */
[----:B------:R0:W-:Y:S01]  /*2850*/  @P3 STG.E desc[UR52][R6.64+0x24], R29 ;  /* 0x0000241d06003986 */ /* 0x0001e2000c101934 */
[----:B------:R-:W-:Y:S05]  /*2860*/  @!P1 BRA `(.L_x_42) ;  /* 0x0000000000049947 */ /* 0x000fea0003800000 */
[----:B------:R0:W5:Y:S02]  /*2870*/  LDG.E.LTC128B R18, desc[UR52][R8.64+0x20] ;  /* 0x0000203408127981 */ /* 0x000164000c1e1920 */
.L_x_42:
[----:B------:R-:W-:Y:S05]  /*2880*/  BSYNC B1 ;  /* 0x0000000000017941 */ /* 0x000fea0003800000 */
.L_x_41:
[----:B-----5:R-:W-:Y:S01]  /*2890*/  LOP3.LUT R12, R18, 0xffffe000, RZ, 0xc0, !PT ;  /* 0xffffe000120c7812 */ /* 0x020fe200078ec0ff */
[----:B------:R-:W-:Y:S01]  /*28a0*/  BSSY B1, `(.L_x_43) ;  /* 0x0000008000017945 */ /* 0x000fe20003800000 */
[----:B------:R-:W-:-:S03]  /*28b0*/  ISETP.GT.AND P0, PT, R0, 0x8, P0 ;  /* 0x000000080000780c */ /* 0x000fc60000704270 */
[----:B0-----:R-:W-:-:S04]  /*28c0*/  FMUL R3, R12, R23 ;  /* 0x000000170c037220 */ /* 0x001fc80000400000 */
[----:B------:R-:W-:-:S05]  /*28d0*/  FFMA R3, R30, R22, R3 ;  /* 0x000000161e037223 */ /* 0x000fca0000000003 */
[----:B------:R-:W-:-:S05]  /*28e0*/  F2FP.TF32.F32.PACK_B R3, R3 ;  /* 0x00000003ff03723e */ /* 0x000fca00024050ff */
[----:B------:R0:W-:Y:S01]  /*28f0*/  @P1 STG.E desc[UR52][R10.64+0x20], R3 ;  /* 0x000020030a001986 */ /* 0x0001e2000c101934 */
[----:B------:R-:W-:Y:S05]  /*2900*/  @!P0 BRA `(.L_x_44) ;  /* 0x0000000000048947 */ /* 0x000fea0003800000 */
[----:B------:R0:W5:Y:S02]  /*2910*/  LDG.E.LTC128B R18, desc[UR52][R8.64+0x24] ;  /* 0x0000243408127981 */ /* 0x000164000c1e1920 */
.L_x_44:
[----:B------:R-:W-:Y:S05]  /*2920*/  BSYNC B1 ;  /* 0x0000000000017941 */ /* 0x000fea0003800000 */
.L_x_43:
        /* <DEDUP_REMOVED lines=10> */
.L_x_46:
[----:B------:R-:W-:Y:S05]  /*29d0*/  BSYNC B1 ;  /* 0x0000000000017941 */ /* 0x000fea0003800000 */
.L_x_45:
[----:B-----5:R-:W-:Y:S01]  /*29e0*/  LOP3.LUT R12, R18, 0xffffe000, RZ, 0xc0, !PT ;  /* 0xffffe000120c7812 */ /* 0x020fe200078ec0ff */
[----:B------:R-:W-:Y:S01]  /*29f0*/  BSSY B1, `(.L_x_47) ;  /* 0x0000009000017945 */ /* 0x000fe20003800000 */
[----:B------:R-:W-:-:S03]  /*2a00*/  ISETP.GT.AND P0, PT, R2, 0x11, PT ;  /* 0x000000110200780c */ /* 0x000fc60003f04270 */
[----:B0-----:R-:W-:Y:S01]  /*2a10*/  FMUL R3, R12, R23 ;  /* 0x000000170c037220 */ /* 0x001fe20000400000 */
[----:B------:R-:W-:-:S03]  /*2a20*/  ISETP.GT.AND P3, PT, R0, RZ, P0 ;  /* 0x000000ff0000720c */ /* 0x000fc60000764270 */
[----:B------:R-:W-:-:S05]  /*2a30*/  FFMA R3, R32, R22, R3 ;  /* 0x0000001620037223 */ /* 0x000fca0000000003 */
[----:B------:R-:W-:-:S05]  /*2a40*/  F2FP.TF32.F32.PACK_B R3, R3 ;  /* 0x00000003ff03723e */ /* 0x000fca00024050ff */
[----:B------:R0:W-:Y:S01]  /*2a50*/  @P2 STG.E desc[UR52][R6.64+0x40], R3 ;  /* 0x0000400306002986 */ /* 0x0001e2000c101934 */
[----:B------:R-:W-:Y:S05]  /*2a60*/  @!P3 BRA `(.L_x_48) ;  /* 0x000000000004b947 */ /* 0x000fea0003800000 */
[----:B------:R0:W5:Y:S02]  /*2a70*/  LDG.E.LTC128B R18, desc[UR52][R4.64+0x44] ;  /* 0x0000443404127981 */ /* 0x000164000c1e1920 */
.L_x_48:
[----:B------:R-:W-:Y:S05]  /*2a80*/  BSYNC B1 ;  /* 0x0000000000017941 */ /* 0x000fea0003800000 */
.L_x_47:
        /* <DEDUP_REMOVED lines=9> */
.L_x_50:
[----:B------:R-:W-:Y:S05]  /*2b20*/  BSYNC B1 ;  /* 0x0000000000017941 */ /* 0x000fea0003800000 */
.L_x_49:
        /* <DEDUP_REMOVED lines=9> */
.L_x_52:
[----:B------:R-:W-:Y:S05]  /*2bc0*/  BSYNC B1 ;  /* 0x0000000000017941 */ /* 0x000fea0003800000 */
.L_x_51:
        /* <DEDUP_REMOVED lines=10> */
.L_x_54:
[----:B------:R-:W-:Y:S05]  /*2c70*/  BSYNC B1 ;  /* 0x0000000000017941 */ /* 0x000fea0003800000 */
.L_x_53:
        /* <DEDUP_REMOVED lines=10> */
.L_x_56:
[----:B------:R-:W-:Y:S05]  /*2d20*/  BSYNC B1 ;  /* 0x0000000000017941 */ /* 0x000fea0003800000 */
.L_x_55:
        /* <DEDUP_REMOVED lines=9> */
.L_x_58:
[----:B------:R-:W-:Y:S05]  /*2dc0*/  BSYNC B1 ;  /* 0x0000000000017941 */ /* 0x000fea0003800000 */
.L_x_57:
        /* <DEDUP_REMOVED lines=9> */
.L_x_60:
[----:B------:R-:W-:Y:S05]  /*2e60*/  BSYNC B1 ;  /* 0x0000000000017941 */ /* 0x000fea0003800000 */
.L_x_59:
        /* <DEDUP_REMOVED lines=10> */
.L_x_62:
[----:B------:R-:W-:Y:S05]  /*2f10*/  BSYNC B1 ;  /* 0x0000000000017941 */ /* 0x000fea0003800000 */
.L_x_61:
        /* <DEDUP_REMOVED lines=10> */
.L_x_64:
[----:B------:R-:W-:Y:S05]  /*2fc0*/  BSYNC B1 ;  /* 0x0000000000017941 */ /* 0x000fea0003800000 */
.L_x_63:
        /* <DEDUP_REMOVED lines=9> */
.L_x_66:
[----:B------:R-:W-:Y:S05]  /*3060*/  BSYNC B1 ;  /* 0x0000000000017941 */ /* 0x000fea0003800000 */
.L_x_65:
        /* <DEDUP_REMOVED lines=9> */
.L_x_68:
[----:B------:R-:W-:Y:S05]  /*3100*/  BSYNC B1 ;  /* 0x0000000000017941 */ /* 0x000fea0003800000 */
.L_x_67:
        /* <DEDUP_REMOVED lines=10> */
.L_x_70:
[----:B------:R-:W-:Y:S05]  /*31b0*/  BSYNC B1 ;  /* 0x0000000000017941 */ /* 0x000fea0003800000 */
.L_x_69:
        /* <DEDUP_REMOVED lines=10> */
.L_x_72:
[----:B------:R-:W-:Y:S05]  /*3260*/  BSYNC B1 ;  /* 0x0000000000017941 */ /* 0x000fea0003800000 */
.L_x_71:
        /* <DEDUP_REMOVED lines=9> */
.L_x_74:
[----:B------:R-:W-:Y:S05]  /*3300*/  BSYNC B1 ;  /* 0x0000000000017941 */ /* 0x000fea0003800000 */
.L_x_73:
        /* <DEDUP_REMOVED lines=9> */
.L_x_76:
[----:B------:R-:W-:Y:S05]  /*33a0*/  BSYNC B1 ;  /* 0x0000000000017941 */ /* 0x000fea0003800000 */
.L_x_75:
        /* <DEDUP_REMOVED lines=10> */
.L_x_78:
[----:B------:R-:W-:Y:S05]  /*3450*/  BSYNC B1 ;  /* 0x0000000000017941 */ /* 0x000fea0003800000 */
.L_x_77:
        /* <DEDUP_REMOVED lines=10> */
.L_x_80:
[----:B------:R-:W-:Y:S05]  /*3500*/  BSYNC B1 ;  /* 0x0000000000017941 */ /* 0x000fea0003800000 */
.L_x_79:
        /* <DEDUP_REMOVED lines=9> */
.L_x_82:
[----:B------:R-:W-:Y:S05]  /*35a0*/  BSYNC B1 ;  /* 0x0000000000017941 */ /* 0x000fea0003800000 */
.L_x_81:
        /* <DEDUP_REMOVED lines=9> */
.L_x_84:
[----:B------:R-:W-:Y:S05]  /*3640*/  BSYNC B1 ;  /* 0x0000000000017941 */ /* 0x000fea0003800000 */
.L_x_83:
        /* <DEDUP_REMOVED lines=10> */
.L_x_86:
[----:B------:R-:W-:Y:S05]  /*36f0*/  BSYNC B1 ;  /* 0x0000000000017941 */ /* 0x000fea0003800000 */
.L_x_85:
[----:B-----5:R-:W-:Y:S01]  /*3700*/  LOP3.LUT R12, R18, 0xffffe000, RZ, 0xc0, !PT ;  /* 0xffffe000120c7812 */ /* 0x020fe200078ec0ff */
[----:B------:R-:W-:Y:S01]  /*3710*/  BSSY B1, `(.L_x_87) ;  /* 0x000000b000017945 */ /* 0x000fe20003800000 */
[----:B------:R-:W-:Y:S01]  /*3720*/  ISETP.GT.AND P0, PT, R2, 0x39, PT ;  /* 0x000000390200780c */ /* 0x000fe20003f04270 */
[----:B------:R-:W-:Y:S02]  /*3730*/  @P2 IMAD.MOV.U32 R2, RZ, RZ, R6 ;  /* 0x000000ffff022224 */ /* 0x000fe400078e0006 */
[----:B0-----:R-:W-:Y:S01]  /*3740*/  FMUL R3, R12, R23 ;  /* 0x000000170c037220 */ /* 0x001fe20000400000 */
[----:B------:R-:W-:-:S03]  /*3750*/  ISETP.GT.AND P3, PT, R0, RZ, P0 ;  /* 0x000000ff0000720c */ /* 0x000fc60000764270 */
[----:B------:R-:W-:Y:S01]  /*3760*/  FFMA R13, R52, R22, R3 ;  /* 0x00000016340d7223 */ /* 0x000fe20000000003 */
[----:B------:R-:W-:-:S04]  /*3770*/  @P2 IMAD.MOV.U32 R3, RZ, RZ, R7 ;  /* 0x000000ffff032224 */ /* 0x000fc800078e0007 */
[----:B------:R-:W-:-:S05]  /*3780*/  F2FP.TF32.F32.PACK_B R13, R13 ;  /* 0x0000000dff0d723e */ /* 0x000fca00024050ff */
[----:B------:R0:W-:Y:S01]  /*3790*/  @P2 STG.E desc[UR52][R2.64+0xe0], R13 ;  /* 0x0000e00d02002986 */ /* 0x0001e2000c101934 */
[----:B------:R-:W-:Y:S05]  /*37a0*/  @!P3 BRA `(.L_x_88) ;  /* 0x000000000004b947 */ /* 0x000fea0003800000 */
[----:B------:R0:W5:Y:S02]  /*37b0*/  LDG.E.LTC128B R18, desc[UR52][R4.64+0xe4] ;  /* 0x0000e43404127981 */ /* 0x000164000c1e1920 */
.L_x_88:
[----:B------:R-:W-:Y:S05]  /*37c0*/  BSYNC B1 ;  /* 0x0000000000017941 */ /* 0x000fea0003800000 */
.L_x_87:
[----:B0----5:R-:W-:Y:S01]  /*37d0*/  LOP3.LUT R2, R18, 0xffffe000, RZ, 0xc0, !PT ;  /* 0xffffe00012027812 */ /* 0x021fe200078ec0ff */
        /* <DEDUP_REMOVED lines=8> */
.L_x_90:
[----:B------:R-:W-:Y:S05]  /*3860*/  BSYNC B1 ;  /* 0x0000000000017941 */ /* 0x000fea0003800000 */
.L_x_89:
[----:B-----5:R-:W-:Y:S01]  /*3870*/  LOP3.LUT R2, R18, 0xffffe000, RZ, 0xc0, !PT ;  /* 0xffffe00012027812 */ /* 0x020fe200078ec0ff */
[----:B------:R-:W-:Y:S01]  /*3880*/  BSSY B1, `(.L_x_91) ;  /* 0x000000a000017945 */ /* 0x000fe20003800000 */
[----:B------:R-:W-:-:S03]  /*3890*/  ISETP.GT.AND P0, PT, R0, 0x8, P0 ;  /* 0x000000080000780c */ /* 0x000fc60000704270 */
[----:B------:R-:W-:Y:S01]  /*38a0*/  FMUL R3, R2, R23 ;  /* 0x0000001702037220 */ /* 0x000fe20000400000 */
[----:B------:R-:W-:-:S03]  /*38b0*/  @P1 IMAD.MOV.U32 R2, RZ, RZ, R10 ;  /* 0x000000ffff021224 */ /* 0x000fc600078e000a */
[----:B-1----:R-:W-:Y:S01]  /*38c0*/  FFMA R5, R54, R22, R3 ;  /* 0x0000001636057223 */ /* 0x002fe20000000003 */
[----:B------:R-:W-:-:S04]  /*38d0*/  @P1 IMAD.MOV.U32 R3, RZ, RZ, R11 ;  /* 0x000000ffff031224 */ /* 0x000fc800078e000b */
[----:B------:R-:W-:-:S05]  /*38e0*/  F2FP.TF32.F32.PACK_B R5, R5 ;  /* 0x00000005ff05723e */ /* 0x000fca00024050ff */
[----:B------:R1:W-:Y:S01]  /*38f0*/  @P1 STG.E desc[UR52][R2.64+0xe0], R5 ;  /* 0x0000e00502001986 */ /* 0x0003e2000c101934 */
[----:B------:R-:W-:Y:S05]  /*3900*/  @!P0 BRA `(.L_x_92) ;  /* 0x0000000000048947 */ /* 0x000fea0003800000 */
[----:B------:R0:W5:Y:S02]  /*3910*/  LDG.E.LTC128B R18, desc[UR52][R8.64+0xe4] ;  /* 0x0000e43408127981 */ /* 0x000164000c1e1920 */
.L_x_92:
[----:B------:R-:W-:Y:S05]  /*3920*/  BSYNC B1 ;  /* 0x0000000000017941 */ /* 0x000fea0003800000 */
.L_x_91:
[----:B------:R-:W-:Y:S05]  /*3930*/  @!P0 BRA `(.L_x_93) ;  /* 0x0000000800b08947 */ /* 0x000fea0003800000 */
[----:B-----5:R-:W-:-:S05]  /*3940*/  LOP3.LUT R18, R18, 0xffffe000, RZ, 0xc0, !PT ;  /* 0xffffe00012127812 */ /* 0x020fca00078ec0ff */
[----:B------:R-:W-:-:S04]  /*3950*/  FMUL R18, R18, R23 ;  /* 0x0000001712127220 */ /* 0x000fc80000400000 */
[----:B------:R-:W-:-:S05]  /*3960*/  FFMA R55, R55, R22, R18 ;  /* 0x0000001637377223 */ /* 0x000fca0000000012 */
[----:B------:R-:W-:-:S05]  /*3970*/  F2FP.TF32.F32.PACK_B R55, R55 ;  /* 0x00000037ff37723e */ /* 0x000fca00024050ff */
[----:B------:R0:W-:Y:S01]  /*3980*/  STG.E desc[UR52][R10.64+0xe4], R55 ;  /* 0x0000e4370a007986 */ /* 0x0001e2000c101934 */
[----:B------:R-:W-:Y:S05]  /*3990*/  BRA `(.L_x_93) ;  /* 0x0000000800987947 */ /* 0x000fea0003800000 */
.L_x_32:
[----:B------:R-:W-:Y:S01]  /*39a0*/  ULDC.64 UR4, c[0x0][0x5c0] ;  /* 0x0001700000047ab9 */ /* 0x000fe20000000a00 */
[-C--:B------:R-:W-:Y:S01]  /*39b0*/  FMUL R3, R24, R22.reuse ;  /* 0x0000001618037220 */ /* 0x080fe20000400000 */
[----:B------:R-:W-:Y:S01]  /*39c0*/  ISETP.GT.AND P2, PT, R2, 0x1, PT ;  /* 0x000000010200780c */ /* 0x000fe20003f44270 */
[-C--:B------:R-:W-:Y:S01]  /*39d0*/  FMUL R25, R25, R22.reuse ;  /* 0x0000001619197220 */ /* 0x080fe20000400000 */
[----:B------:R-:W-:Y:S01]  /*39e0*/  LEA R4, P0, R66, UR4, 0x2 ;  /* 0x0000000442047c11 */ /* 0x000fe2000f8010ff */
[-C--:B------:R-:W-:Y:S01]  /*39f0*/  FMUL R9, R26, R22.reuse ;  /* 0x000000161a097220 */ /* 0x080fe20000400000 */
[----:B------:R-:W-:Y:S01]  /*3a00*/  ISETP.GT.AND P3, PT, R0, RZ, P2 ;  /* 0x000000ff0000720c */ /* 0x000fe20001764270 */
[-C--:B------:R-:W-:Y:S01]  /*3a10*/  FMUL R27, R27, R22.reuse ;  /* 0x000000161b1b7220 */ /* 0x080fe20000400000 */
[----:B------:R-:W-:Y:S01]  /*3a20*/  F2FP.TF32.F32.PACK_B R3, R3 ;  /* 0x00000003ff03723e */ /* 0x000fe200024050ff */
[-C--:B------:R-:W-:Y:S01]  /*3a30*/  FMUL R29, R29, R22.reuse ;  /* 0x000000161d1d7220 */ /* 0x080fe20000400000 */
[----:B------:R-:W-:Y:S01]  /*3a40*/  LEA.HI.X R5, R66, UR5, R7, 0x2, P0 ;  /* 0x0000000542057c11 */ /* 0x000fe200080f1407 */
[-C--:B------:R-:W-:Y:S01]  /*3a50*/  FMUL R11, R30, R22.reuse ;  /* 0x000000161e0b7220 */ /* 0x080fe20000400000 */
[----:B------:R-:W-:Y:S01]  /*3a60*/  ISETP.GT.AND P1, PT, R0, 0x8, P1 ;  /* 0x000000080000780c */ /* 0x000fe20000f24270 */
[----:B------:R-:W-:Y:S01]  /*3a70*/  FMUL R31, R31, R22 ;  /* 0x000000161f1f7220 */ /* 0x000fe20000400000 */
[C---:B------:R-:W-:Y:S01]  /*3a80*/  SHF.L.U64.HI R71, R70.reuse, 0x5, R71 ;  /* 0x0000000546477819 */ /* 0x040fe20000010247 */
[----:B------:R0:W-:Y:S01]  /*3a90*/  @P4 STG.E desc[UR52][R4.64], R3 ;  /* 0x0000000304004986 */ /* 0x0001e2000c101934 */
[----:B------:R-:W-:Y:S01]  /*3aa0*/  LEA R6, P4, R70, R4, 0x5 ;  /* 0x0000000446067211 */ /* 0x000fe200078828ff */
[-C--:B------:R-:W-:Y:S01]  /*3ab0*/  FMUL R33, R33, R22.reuse ;  /* 0x0000001621217220 */ /* 0x080fe20000400000 */
[----:B------:R-:W-:Y:S01]  /*3ac0*/  F2FP.TF32.F32.PACK_B R25, R25 ;  /* 0x00000019ff19723e */ /* 0x000fe200024050ff */
[-C--:B------:R-:W-:Y:S01]  /*3ad0*/  FMUL R35, R35, R22.reuse ;  /* 0x0000001623237220 */ /* 0x080fe20000400000 */
[----:B------:R-:W-:Y:S01]  /*3ae0*/  ISETP.GT.AND P2, PT, R0, 0x8, P2 ;  /* 0x000000080000780c */ /* 0x000fe20001744270 */
[----:B------:R-:W-:Y:S01]  /*3af0*/  IMAD.X R7, R71, 0x1, R5, P4 ;  /* 0x0000000147077824 */ /* 0x000fe200020e0605 */
[----:B------:R-:W-:Y:S01]  /*3b00*/  ISETP.GT.AND P0, PT, R2, 0x8, PT ;  /* 0x000000080200780c */ /* 0x000fe20003f04270 */
[----:B------:R-:W-:Y:S01]  /*3b10*/  @P3 STG.E desc[UR52][R4.64+0x4], R25 ;  /* 0x0000041904003986 */ /* 0x000fe2000c101934 */
[----:B------:R-:W-:Y:S01]  /*3b20*/  F2FP.TF32.F32.PACK_B R9, R9 ;  /* 0x00000009ff09723e */ /* 0x000fe200024050ff */
[-C--:B------:R-:W-:Y:S01]  /*3b30*/  FMUL R37, R37, R22.reuse ;  /* 0x0000001625257220 */ /* 0x080fe20000400000 */
[----:B------:R-:W-:Y:S01]  /*3b40*/  ISETP.GT.AND P5, PT, R0, RZ, P0 ;  /* 0x000000ff0000720c */ /* 0x000fe200007a4270 */
[-C--:B0-----:R-:W-:Y:S01]  /*3b50*/  FMUL R3, R28, R22.reuse ;  /* 0x000000161c037220 */ /* 0x081fe20000400000 */
[----:B------:R-:W-:Y:S01]  /*3b60*/  ISETP.GT.AND P3, PT, R2, 0x9, PT ;  /* 0x000000090200780c */ /* 0x000fe20003f64270 */
[----:B------:R0:W-:Y:S01]  /*3b70*/  @P1 STG.E desc[UR52][R6.64], R9 ;  /* 0x0000000906001986 */ /* 0x0001e2000c101934 */
[----:B------:R-:W-:Y:S01]  /*3b80*/  F2FP.TF32.F32.PACK_B R27, R27 ;  /* 0x0000001bff1b723e */ /* 0x000fe200024050ff */
[-C--:B------:R-:W-:Y:S01]  /*3b90*/  FMUL R39, R39, R22.reuse ;  /* 0x0000001627277220 */ /* 0x080fe20000400000 */
[C---:B------:R-:W-:Y:S01]  /*3ba0*/  ISETP.GT.AND P1, PT, R0.reuse, RZ, P3 ;  /* 0x000000ff0000720c */ /* 0x040fe20001f24270 */
[-C--:B------:R-:W-:Y:S01]  /*3bb0*/  FMUL R41, R41, R22.reuse ;  /* 0x0000001629297220 */ /* 0x080fe20000400000 */
[----:B------:R-:W-:Y:S01]  /*3bc0*/  F2FP.TF32.F32.PACK_B R3, R3 ;  /* 0x00000003ff03723e */ /* 0x000fe200024050ff */
[----:B------:R-:W-:Y:S01]  /*3bd0*/  @P2 STG.E desc[UR52][R6.64+0x4], R27 ;  /* 0x0000041b06002986 */ /* 0x000fe2000c101934 */
[----:B------:R-:W-:Y:S01]  /*3be0*/  ISETP.GT.AND P2, PT, R0, 0x8, P0 ;  /* 0x000000080000780c */ /* 0x000fe20000744270 */
[-C--:B------:R-:W-:Y:S01]  /*3bf0*/  FMUL R43, R43, R22.reuse ;  /* 0x000000162b2b7220 */ /* 0x080fe20000400000 */
[----:B------:R-:W-:Y:S01]  /*3c00*/  ISETP.GT.AND P0, PT, R2, 0x10, PT ;  /* 0x000000100200780c */ /* 0x000fe20003f04270 */
[----:B------:R1:W-:Y:S01]  /*3c10*/  @P5 STG.E desc[UR52][R4.64+0x20], R3 ;  /* 0x0000200304005986 */ /* 0x0003e2000c101934 */
[----:B------:R-:W-:Y:S01]  /*3c20*/  F2FP.TF32.F32.PACK_B R29, R29 ;  /* 0x0000001dff1d723e */ /* 0x000fe200024050ff */
[-C--:B0-----:R-:W-:Y:S01]  /*3c30*/  FMUL R9, R34, R22.reuse ;  /* 0x0000001622097220 */ /* 0x081fe20000400000 */
[C---:B------:R-:W-:Y:S01]  /*3c40*/  ISETP.GT.AND P3, PT, R0.reuse, 0x8, P3 ;  /* 0x000000080000780c */ /* 0x040fe20001f64270 */
[-C--:B------:R-:W-:Y:S01]  /*3c50*/  FMUL R45, R45, R22.reuse ;  /* 0x000000162d2d7220 */ /* 0x080fe20000400000 */
[----:B------:R-:W-:Y:S01]  /*3c60*/  ISETP.GT.AND P5, PT, R0, RZ, P0 ;  /* 0x000000ff0000720c */ /* 0x000fe200007a4270 */
[----:B------:R-:W-:Y:S01]  /*3c70*/  @P1 STG.E desc[UR52][R4.64+0x24], R29 ;  /* 0x0000241d04001986 */ /* 0x000fe2000c101934 */
[----:B------:R-:W-:Y:S01]  /*3c80*/  F2FP.TF32.F32.PACK_B R11, R11 ;  /* 0x0000000bff0b723e */ /* 0x000fe200024050ff */
[-C--:B------:R-:W-:Y:S01]  /*3c90*/  FMUL R47, R47, R22.reuse ;  /* 0x000000162f2f7220 */ /* 0x080fe20000400000 */
[----:B------:R-:W-:Y:S01]  /*3ca0*/  ISETP.GT.AND P1, PT, R2, 0x11, PT ;  /* 0x000000110200780c */ /* 0x000fe20003f24270 */
[-C--:B------:R-:W-:Y:S01]  /*3cb0*/  FMUL R49, R49, R22.reuse ;  /* 0x0000001631317220 */ /* 0x080fe20000400000 */
[----:B------:R-:W-:Y:S01]  /*3cc0*/  F2FP.TF32.F32.PACK_B R31, R31 ;  /* 0x0000001fff1f723e */ /* 0x000fe200024050ff */
[-C--:B-1----:R-:W-:Y:S01]  /*3cd0*/  FMUL R3, R32, R22.reuse ;  /* 0x0000001620037220 */ /* 0x082fe20000400000 */
[----:B------:R0:W-:Y:S01]  /*3ce0*/  @P2 STG.E desc[UR52][R6.64+0x20], R11 ;  /* 0x0000200b06002986 */ /* 0x0001e2000c101934 */
[----:B------:R-:W-:Y:S01]  /*3cf0*/  ISETP.GT.AND P4, PT, R0, RZ, P1 ;  /* 0x000000ff0000720c */ /* 0x000fe20000f84270 */
[-C--:B------:R-:W-:Y:S01]  /*3d00*/  FMUL R13, R50, R22.reuse ;  /* 0x00000016320d7220 */ /* 0x080fe20000400000 */
[----:B------:R-:W-:Y:S01]  /*3d10*/  ISETP.GT.AND P2, PT, R0, 0x8, P0 ;  /* 0x000000080000780c */ /* 0x000fe20000744270 */
[----:B------:R-:W-:Y:S01]  /*3d20*/  @P3 STG.E desc[UR52][R6.64+0x24], R31 ;  /* 0x0000241f06003986 */ /* 0x000fe2000c101934 */
[----:B------:R-:W-:Y:S01]  /*3d30*/  F2FP.TF32.F32.PACK_B R3, R3 ;  /* 0x00000003ff03723e */ /* 0x000fe200024050ff */
[-C--:B------:R-:W-:Y:S01]  /*3d40*/  FMUL R51, R51, R22.reuse ;  /* 0x0000001633337220 */ /* 0x080fe20000400000 */
[----:B------:R-:W-:Y:S01]  /*3d50*/  ISETP.GT.AND P0, PT, R2, 0x18, PT ;  /* 0x000000180200780c */ /* 0x000fe20003f04270 */
[-C--:B------:R-:W-:Y:S01]  /*3d60*/  FMUL R15, R52, R22.reuse ;  /* 0x00000016340f7220 */ /* 0x080fe20000400000 */
[C---:B------:R-:W-:Y:S01]  /*3d70*/  ISETP.GT.AND P3, PT, R0.reuse, 0x8, P1 ;  /* 0x000000080000780c */ /* 0x040fe20000f64270 */
[----:B------:R1:W-:Y:S01]  /*3d80*/  @P5 STG.E desc[UR52][R4.64+0x40], R3 ;  /* 0x0000400304005986 */ /* 0x0003e2000c101934 */
[----:B------:R-:W-:Y:S01]  /*3d90*/  ISETP.GT.AND P5, PT, R0, RZ, P0 ;  /* 0x000000ff0000720c */ /* 0x000fe200007a4270 */
[-C--:B0-----:R-:W-:Y:S01]  /*3da0*/  FMUL R11, R38, R22.reuse ;  /* 0x00000016260b7220 */ /* 0x081fe20000400000 */
[----:B------:R-:W-:Y:S01]  /*3db0*/  F2FP.TF32.F32.PACK_B R33, R33 ;  /* 0x00000021ff21723e */ /* 0x000fe200024050ff */
[-C--:B------:R-:W-:Y:S01]  /*3dc0*/  FMUL R53, R53, R22.reuse ;  /* 0x0000001635357220 */ /* 0x080fe20000400000 */
[----:B------:R-:W-:Y:S01]  /*3dd0*/  F2FP.TF32.F32.PACK_B R9, R9 ;  /* 0x00000009ff09723e */ /* 0x000fe200024050ff */
[-C--:B------:R-:W-:Y:S01]  /*3de0*/  FMUL R19, R54, R22.reuse ;  /* 0x0000001636137220 */ /* 0x080fe20000400000 */
[----:B------:R-:W-:Y:S01]  /*3df0*/  ISETP.GT.AND P1, PT, R2, 0x19, PT ;  /* 0x000000190200780c */ /* 0x000fe20003f24270 */
[----:B------:R-:W-:Y:S01]  /*3e00*/  @P4 STG.E desc[UR52][R4.64+0x44], R33 ;  /* 0x0000442104004986 */ /* 0x000fe2000c101934 */
[----:B------:R-:W-:Y:S01]  /*3e10*/  F2FP.TF32.F32.PACK_B R35, R35 ;  /* 0x00000023ff23723e */ /* 0x000fe200024050ff */
[-C--:B------:R-:W-:Y:S01]  /*3e20*/  FMUL R55, R55, R22.reuse ;  /* 0x0000001637377220 */ /* 0x080fe20000400000 */
[----:B------:R-:W-:Y:S01]  /*3e30*/  ISETP.GT.AND P4, PT, R0, RZ, P1 ;  /* 0x000000ff0000720c */ /* 0x000fe20000f84270 */
[----:B-1----:R-:W-:Y:S01]  /*3e40*/  FMUL R3, R36, R22 ;  /* 0x0000001624037220 */ /* 0x002fe20000400000 */
[----:B------:R0:W-:Y:S01]  /*3e50*/  @P2 STG.E desc[UR52][R6.64+0x40], R9 ;  /* 0x0000400906002986 */ /* 0x0001e2000c101934 */
[----:B------:R-:W-:-:S02]  /*3e60*/  ISETP.GT.AND P2, PT, R0, 0x8, P0 ;  /* 0x000000080000780c */ /* 0x000fc40000744270 */
[----:B------:R-:W-:Y:S01]  /*3e70*/  ISETP.GT.AND P0, PT, R2, 0x20, PT ;  /* 0x000000200200780c */ /* 0x000fe20003f04270 */
[----:B------:R-:W-:Y:S01]  /*3e80*/  @P3 STG.E desc[UR52][R6.64+0x44], R35 ;  /* 0x0000442306003986 */ /* 0x000fe2000c101934 */
[----:B------:R-:W-:Y:S02]  /*3e90*/  F2FP.TF32.F32.PACK_B R3, R3 ;  /* 0x00000003ff03723e */ /* 0x000fe400024050ff */
[C---:B------:R-:W-:Y:S02]  /*3ea0*/  ISETP.GT.AND P3, PT, R0.reuse, 0x8, P1 ;  /* 0x000000080000780c */ /* 0x040fe40000f64270 */
[----:B------:R-:W-:Y:S01]  /*3eb0*/  F2FP.TF32.F32.PACK_B R37, R37 ;  /* 0x00000025ff25723e */ /* 0x000fe200024050ff */
[----:B------:R1:W-:Y:S01]  /*3ec0*/  @P5 STG.E desc[UR52][R4.64+0x60], R3 ;  /* 0x0000600304005986 */ /* 0x0003e2000c101934 */
[----:B------:R-:W-:Y:S01]  /*3ed0*/  ISETP.GT.AND P5, PT, R0, RZ, P0 ;  /* 0x000000ff0000720c */ /* 0x000fe200007a4270 */
[----:B0-----:R-:W-:Y:S01]  /*3ee0*/  FMUL R9, R42, R22 ;  /* 0x000000162a097220 */ /* 0x001fe20000400000 */
[----:B------:R-:W-:Y:S01]  /*3ef0*/  F2FP.TF32.F32.PACK_B R11, R11 ;  /* 0x0000000bff0b723e */ /* 0x000fe200024050ff */
[----:B------:R-:W-:Y:S01]  /*3f00*/  @P4 STG.E desc[UR52][R4.64+0x64], R37 ;  /* 0x0000642504004986 */ /* 0x000fe2000c101934 */
[----:B------:R-:W-:-:S02]  /*3f10*/  F2FP.TF32.F32.PACK_B R39, R39 ;  /* 0x00000027ff27723e */ /* 0x000fc400024050ff */
[----:B------:R-:W-:Y:S01]  /*3f20*/  ISETP.GT.AND P1, PT, R2, 0x21, PT ;  /* 0x000000210200780c */ /* 0x000fe20003f24270 */
[----:B------:R0:W-:Y:S01]  /*3f30*/  @P2 STG.E desc[UR52][R6.64+0x60], R11 ;  /* 0x0000600b06002986 */ /* 0x0001e2000c101934 */
[C---:B------:R-:W-:Y:S02]  /*3f40*/  ISETP.GT.AND P0, PT, R0.reuse, 0x8, P0 ;  /* 0x000000080000780c */ /* 0x040fe40000704270 */
[----:B------:R-:W-:Y:S01]  /*3f50*/  ISETP.GT.AND P2, PT, R0, RZ, P1 ;  /* 0x000000ff0000720c */ /* 0x000fe20000f44270 */
[----:B-1----:R-:W-:Y:S01]  /*3f60*/  FMUL R3, R40, R22 ;  /* 0x0000001628037220 */ /* 0x002fe20000400000 */
[----:B------:R-:W-:Y:S01]  /*3f70*/  @P3 STG.E desc[UR52][R6.64+0x64], R39 ;  /* 0x0000642706003986 */ /* 0x000fe2000c101934 */
[----:B------:R-:W-:Y:S02]  /*3f80*/  ISETP.GT.AND P4, PT, R2, 0x29, PT ;  /* 0x000000290200780c */ /* 0x000fe40003f84270 */
[----:B------:R-:W-:Y:S02]  /*3f90*/  ISETP.GT.AND P1, PT, R0, 0x8, P1 ;  /* 0x000000080000780c */ /* 0x000fe40000f24270 */
[----:B------:R-:W-:-:S02]  /*3fa0*/  F2FP.TF32.F32.PACK_B R3, R3 ;  /* 0x00000003ff03723e */ /* 0x000fc400024050ff */
[----:B------:R-:W-:Y:S01]  /*3fb0*/  ISETP.GT.AND P6, PT, R0, RZ, P4 ;  /* 0x000000ff0000720c */ /* 0x000fe200027c4270 */
[----:B0-----:R-:W-:Y:S01]  /*3fc0*/  FMUL R11, R48, R22 ;  /* 0x00000016300b7220 */ /* 0x001fe20000400000 */
[----:B------:R-:W-:Y:S01]  /*3fd0*/  F2FP.TF32.F32.PACK_B R41, R41 ;  /* 0x00000029ff29723e */ /* 0x000fe200024050ff */
[----:B------:R0:W-:Y:S01]  /*3fe0*/  @P5 STG.E desc[UR52][R4.64+0x80], R3 ;  /* 0x0000800304005986 */ /* 0x0001e2000c101934 */
[----:B------:R-:W-:Y:S02]  /*3ff0*/  ISETP.GT.AND P5, PT, R2, 0x28, PT ;  /* 0x000000280200780c */ /* 0x000fe40003fa4270 */
[----:B------:R-:W-:Y:S01]  /*4000*/  F2FP.TF32.F32.PACK_B R9, R9 ;  /* 0x00000009ff09723e */ /* 0x000fe200024050ff */
[----:B------:R-:W-:Y:S01]  /*4010*/  @P2 STG.E desc[UR52][R4.64+0x84], R41 ;  /* 0x0000842904002986 */ /* 0x000fe2000c101934 */
[C---:B------:R-:W-:Y:S02]  /*4020*/  ISETP.GT.AND P3, PT, R0.reuse, RZ, P5 ;  /* 0x000000ff0000720c */ /* 0x040fe40002f64270 */
[----:B------:R-:W-:Y:S01]  /*4030*/  F2FP.TF32.F32.PACK_B R43, R43 ;  /* 0x0000002bff2b723e */ /* 0x000fe200024050ff */
[----:B------:R1:W-:Y:S01]  /*4040*/  @P0 STG.E desc[UR52][R6.64+0x80], R9 ;  /* 0x0000800906000986 */ /* 0x0003e2000c101934 */
[----:B------:R-:W-:-:S02]  /*4050*/  ISETP.GT.AND P5, PT, R0, 0x8, P5 ;  /* 0x000000080000780c */ /* 0x000fc40002fa4270 */
[----:B------:R-:W-:Y:S01]  /*4060*/  ISETP.GT.AND P2, PT, R2, 0x31, PT ;  /* 0x000000310200780c */ /* 0x000fe20003f44270 */
[-C--:B0-----:R-:W-:Y:S01]  /*4070*/  FMUL R3, R44, R22.reuse ;  /* 0x000000162c037220 */ /* 0x081fe20000400000 */
[----:B------:R-:W-:Y:S01]  /*4080*/  @P1 STG.E desc[UR52][R6.64+0x84], R43 ;  /* 0x0000842b06001986 */ /* 0x000fe2000c101934 */
[C---:B------:R-:W-:Y:S02]  /*4090*/  ISETP.GT.AND P1, PT, R2.reuse, 0x38, PT ;  /* 0x000000380200780c */ /* 0x040fe40003f24270 */
[----:B------:R-:W-:Y:S02]  /*40a0*/  ISETP.GT.AND P0, PT, R2, 0x39, PT ;  /* 0x000000390200780c */ /* 0x000fe40003f04270 */
[----:B------:R-:W-:Y:S02]  /*40b0*/  F2FP.TF32.F32.PACK_B R3, R3 ;  /* 0x00000003ff03723e */ /* 0x000fe400024050ff */
[----:B------:R-:W-:Y:S01]  /*40c0*/  F2FP.TF32.F32.PACK_B R45, R45 ;  /* 0x0000002dff2d723e */ /* 0x000fe200024050ff */
[----:B-1----:R-:W-:Y:S01]  /*40d0*/  FMUL R9, R46, R22 ;  /* 0x000000162e097220 */ /* 0x002fe20000400000 */
[----:B------:R-:W-:Y:S01]  /*40e0*/  ISETP.GT.AND P4, PT, R0, 0x8, P4 ;  /* 0x000000080000780c */ /* 0x000fe20002784270 */
[----:B------:R0:W-:Y:S01]  /*40f0*/  @P3 STG.E desc[UR52][R4.64+0xa0], R3 ;  /* 0x0000a00304003986 */ /* 0x0001e2000c101934 */
[----:B------:R-:W-:Y:S01]  /*4100*/  ISETP.GT.AND P3, PT, R2, 0x30, PT ;  /* 0x000000300200780c */ /* 0x000fe20003f64270 */
[----:B------:R-:W-:Y:S01]  /*4110*/  @P6 IMAD.MOV.U32 R2, RZ, RZ, R4 ;  /* 0x000000ffff026224 */ /* 0x000fe200078e0004 */
[----:B------:R-:W-:-:S02]  /*4120*/  F2FP.TF32.F32.PACK_B R9, R9 ;  /* 0x00000009ff09723e */ /* 0x000fc400024050ff */
[----:B------:R-:W-:Y:S02]  /*4130*/  F2FP.TF32.F32.PACK_B R47, R47 ;  /* 0x0000002fff2f723e */ /* 0x000fe400024050ff */
[----:B------:R-:W-:Y:S02]  /*4140*/  F2FP.TF32.F32.PACK_B R11, R11 ;  /* 0x0000000bff0b723e */ /* 0x000fe400024050ff */
[----:B------:R-:W-:Y:S02]  /*4150*/  F2FP.TF32.F32.PACK_B R49, R49 ;  /* 0x00000031ff31723e */ /* 0x000fe400024050ff */
[----:B------:R-:W-:Y:S01]  /*4160*/  F2FP.TF32.F32.PACK_B R13, R13 ;  /* 0x0000000dff0d723e */ /* 0x000fe200024050ff */
[----:B0-----:R-:W-:Y:S01]  /*4170*/  @P6 IMAD.MOV.U32 R3, RZ, RZ, R5 ;  /* 0x000000ffff036224 */ /* 0x001fe200078e0005 */
[----:B------:R-:W-:Y:S02]  /*4180*/  F2FP.TF32.F32.PACK_B R51, R51 ;  /* 0x00000033ff33723e */ /* 0x000fe400024050ff */
[----:B------:R-:W-:-:S02]  /*4190*/  F2FP.TF32.F32.PACK_B R15, R15 ;  /* 0x0000000fff0f723e */ /* 0x000fc400024050ff */
[----:B------:R0:W-:Y:S01]  /*41a0*/  @P6 STG.E desc[UR52][R2.64+0xa4], R45 ;  /* 0x0000a42d02006986 */ /* 0x0001e2000c101934 */
[C---:B------:R-:W-:Y:S02]  /*41b0*/  ISETP.GT.AND P6, PT, R0.reuse, RZ, P3 ;  /* 0x000000ff0000720c */ /* 0x040fe40001fc4270 */
[----:B------:R-:W-:Y:S02]  /*41c0*/  ISETP.GT.AND P3, PT, R0, 0x8, P3 ;  /* 0x000000080000780c */ /* 0x000fe40001f64270 */
[----:B------:R-:W-:Y:S02]  /*41d0*/  F2FP.TF32.F32.PACK_B R53, R53 ;  /* 0x00000035ff35723e */ /* 0x000fe400024050ff */
[----:B------:R-:W-:Y:S02]  /*41e0*/  F2FP.TF32.F32.PACK_B R19, R19 ;  /* 0x00000013ff13723e */ /* 0x000fe400024050ff */
[----:B------:R-:W-:Y:S01]  /*41f0*/  F2FP.TF32.F32.PACK_B R55, R55 ;  /* 0x00000037ff37723e */ /* 0x000fe200024050ff */
[----:B0-----:R-:W-:-:S02]  /*4200*/  @P5 IMAD.MOV.U32 R2, RZ, RZ, R6 ;  /* 0x000000ffff025224 */ /* 0x001fc400078e0006 */
[----:B------:R-:W-:-:S05]  /*4210*/  @P5 IMAD.MOV.U32 R3, RZ, RZ, R7 ;  /* 0x000000ffff035224 */ /* 0x000fca00078e0007 */
[----:B------:R0:W-:Y:S01]  /*4220*/  @P5 STG.E desc[UR52][R2.64+0xa0], R9 ;  /* 0x0000a00902005986 */ /* 0x0001e2000c101934 */
[C---:B------:R-:W-:Y:S02]  /*4230*/  ISETP.GT.AND P5, PT, R0.reuse, RZ, P2 ;  /* 0x000000ff0000720c */ /* 0x040fe400017a4270 */
[----:B------:R-:W-:Y:S01]  /*4240*/  ISETP.GT.AND P2, PT, R0, 0x8, P2 ;  /* 0x000000080000780c */ /* 0x000fe20001744270 */
[----:B0-----:R-:W-:Y:S02]  /*4250*/  @P4 IMAD.MOV.U32 R2, RZ, RZ, R6 ;  /* 0x000000ffff024224 */ /* 0x001fe400078e0006 */
        /* <DEDUP_REMOVED lines=11> */
[----:B------:R0:W-:Y:S02]  /*4310*/  @P5 STG.E desc[UR52][R2.64+0xc4], R49 ;  /* 0x0000c43102005986 */ /* 0x0001e4000c101934 */
        /* <DEDUP_REMOVED lines=8> */
[----:B------:R0:W-:Y:S04]  /*43a0*/  @P4 STG.E desc[UR52][R2.64+0xe0], R15 ;  /* 0x0000e00f02004986 */ /* 0x0001e8000c101934 */
[----:B------:R1:W-:Y:S01]  /*43b0*/  @P6 STG.E desc[UR52][R4.64+0xe4], R53 ;  /* 0x0000e43504006986 */ /* 0x0003e2000c101934 */
[----:B0-----:R-:W-:Y:S02]  /*43c0*/  @P1 IMAD.MOV.U32 R2, RZ, RZ, R6 ;  /* 0x000000ffff021224 */ /* 0x001fe400078e0006 */
[----:B------:R-:W-:-:S05]  /*43d0*/  @P1 IMAD.MOV.U32 R3, RZ, RZ, R7 ;  /* 0x000000ffff031224 */ /* 0x000fca00078e0007 */
[----:B------:R1:W-:Y:S04]  /*43e0*/  @P1 STG.E desc[UR52][R2.64+0xe0], R19 ;  /* 0x0000e01302001986 */ /* 0x0003e8000c101934 */
[----:B------:R1:W-:Y:S02]  /*43f0*/  @P0 STG.E desc[UR52][R6.64+0xe4], R55 ;  /* 0x0000e43706000986 */ /* 0x0003e4000c101934 */
.L_x_93:
[----:B------:R-:W-:Y:S05]  /*4400*/  BSYNC B0 ;  /* 0x0000000000007941 */ /* 0x000fea0003800000 */
.L_x_31:
[----:B-1----:R-:W-:Y:S01]  /*4410*/  IMAD.U32 R2, RZ, RZ, UR50 ;  /* 0x00000032ff027e24 */ /* 0x002fe2000f8e00ff */
[----:B------:R-:W-:Y:S01]  /*4420*/  ULDC.64 UR4, c[0x0][0x650] ;  /* 0x0001940000047ab9 */ /* 0x000fe20000000a00 */
[----:B------:R-:W-:Y:S01]  /*4430*/  IMAD.U32 R0, RZ, RZ, UR37 ;  /* 0x00000025ff007e24 */ /* 0x000fe2000f8e00ff */
[----:B------:R1:W-:Y:S01]  /*4440*/  SYNCS.ARRIVE.TRANS64.A1T0 RZ, [R62+UR44], RZ ;  /* 0x000000ff3eff79a7 */ /* 0x0003e2000810002c */
[----:B------:R-:W-:Y:S01]  /*4450*/  IMAD.U32 R3, RZ, RZ, UR51 ;  /* 0x00000033ff037e24 */ /* 0x000fe2000f8e00ff */
[C---:B------:R-:W-:Y:S01]  /*4460*/  LEA R16, P0, R2.reuse, R16, 0x1 ;  /* 0x0000001002107211 */ /* 0x040fe200078008ff */
[----:B-----5:R-:W-:Y:S02]  /*4470*/  IMAD.MOV.U32 R18, RZ, RZ, -0x1 ;  /* 0xffffffffff127424 */ /* 0x020fe400078e00ff */
[----:B--2---:R-:W-:Y:S01]  /*4480*/  IMAD.MOV.U32 R19, RZ, RZ, -0x1 ;  /* 0xffffffffff137424 */ /* 0x004fe200078e00ff */
[----:B------:R-:W-:Y:S01]  /*4490*/  LEA.HI.X R17, R2, R17, R0, 0x1, P0 ;  /* 0x0000001102117211 */ /* 0x000fe200000f0c00 */
[----:B------:R-:W-:Y:S01]  /*44a0*/  IMAD.MOV.U32 R2, RZ, RZ, -0x1 ;  /* 0xffffffffff027424 */ /* 0x000fe200078e00ff */
[----:B------:R-:W-:-:S02]  /*44b0*/  ISETP.GE.U32.AND P0, PT, R16, UR4, PT ;  /* 0x0000000410007c0c */ /* 0x000fc4000bf06070 */
[----:B------:R-:W-:Y:S02]  /*44c0*/  PRMT R0, RZ, 0x7610, R0 ;  /* 0x00007610ff007816 */ /* 0x000fe40000000000 */
[----:B------:R-:W-:-:S13]  /*44d0*/  ISETP.GE.U32.AND.EX P0, PT, R17, UR5, PT, P0 ;  /* 0x0000000511007c0c */ /* 0x000fda000bf06100 */
[----:B-1----:R-:W-:Y:S05]  /*44e0*/  @P0 BRA `(.L_x_94) ;  /* 0x00000004008c0947 */ /* 0x002fea0003800000 */
[----:B------:R-:W1:Y:S01]  /*44f0*/  S2UR UR6, SR_CTAID.X ;  /* 0x00000000000679c3 */ /* 0x000e620000002500 */
[----:B------:R-:W-:Y:S01]  /*4500*/  ULDC.64 UR4, c[0x0][0x628] ;  /* 0x00018a0000047ab9 */ /* 0x000fe20000000a00 */
[----:B------:R-:W-:Y:S01]  /*4510*/  ULDC UR7, c[0x0][0x150] ;  /* 0x0000540000077ab9 */ /* 0x000fe20000000800 */
[----:B------:R-:W-:Y:S01]  /*4520*/  ISETP.NE.U32.AND P0, PT, RZ, UR4, PT ;  /* 0x00000004ff007c0c */ /* 0x000fe2000bf05070 */
[----:B------:R-:W-:Y:S01]  /*4530*/  ULDC UR15, c[0x0][0x630] ;  /* 0x00018c00000f7ab9 */ /* 0x000fe20000000800 */
[C---:B------:R-:W-:Y:S01]  /*4540*/  R2UR UR16, R16.reuse ;  /* 0x00000000101072ca */ /* 0x040fe200000e0000 */
[----:B------:R-:W-:Y:S01]  /*4550*/  ULDC UR18, c[0x0][0x154] ;  /* 0x0000550000127ab9 */ /* 0x000fe20000000800 */
[----:B------:R-:W-:Y:S01]  /*4560*/  ISETP.NE.AND.EX P0, PT, RZ, UR5, PT, P0 ;  /* 0x00000005ff007c0c */ /* 0x000fe2000bf05300 */
[----:B------:R-:W2:Y:S01]  /*4570*/  S2UR UR21, SR_CTAID.Y ;  /* 0x00000000001579c3 */ /* 0x000ea20000002600 */
[----:B------:R-:W-:Y:S02]  /*4580*/  R2UR UR17, R17 ;  /* 0x00000000111172ca */ /* 0x000fe400000e0000 */
[----:B------:R-:W-:-:S02]  /*4590*/  R2UR UR12, R16 ;  /* 0x00000000100c72ca */ /* 0x000fc400000e0000 */
[----:B------:R-:W-:Y:S02]  /*45a0*/  R2UR UR13, R17 ;  /* 0x00000000110d72ca */ /* 0x000fe400000e0000 */
[----:B-1----:R-:W-:-:S05]  /*45b0*/  I2FP.F32.U32 R0, UR6 ;  /* 0x0000000600007c45 */ /* 0x002fca0008201000 */
[----:B------:R-:W-:-:S04]  /*45c0*/  FMUL R0, R0, UR7 ;  /* 0x0000000700007c20 */ /* 0x000fc80008400000 */
[----:B------:R1:W0:Y:S01]  /*45d0*/  F2I.U32.TRUNC.NTZ R2, R0 ;  /* 0x0000000000027305 */ /* 0x000222000020f000 */
[----:B--2---:R-:W-:Y:S05]  /*45e0*/  @!P0 BRA `(.L_x_95) ;  /* 0x0000000000308947 */ /* 0x004fea0003800000 */
        /* <DEDUP_REMOVED lines=12> */
.L_x_95:
[----:B------:R-:W-:Y:S01]  /*46b0*/  USHF.R.U64 UR8, UR12, UR15, UR13 ;  /* 0x0000000f0c087299 */ /* 0x000fe2000800120d */
[----:B-1----:R-:W-:Y:S01]  /*46c0*/  I2FP.F32.U32 R0, UR21 ;  /* 0x0000001500007c45 */ /* 0x002fe20008201000 */
[----:B------:R-:W-:Y:S02]  /*46d0*/  USHF.R.U32.HI UR4, URZ, UR15, UR13 ;  /* 0x0000000f3f047299 */ /* 0x000fe4000801160d */
[----:B------:R-:W-:Y:S02]  /*46e0*/  UIADD3 UR7, UP0, URZ, -UR8, URZ ;  /* 0x800000083f077290 */ /* 0x000fe4000ff1e03f */
[----:B------:R-:W-:Y:S01]  /*46f0*/  FMUL R0, R0, UR18 ;  /* 0x0000001200007c20 */ /* 0x000fe20008400000 */
[----:B------:R-:W-:Y:S01]  /*4700*/  ULDC.64 UR12, c[0x0][0x620] ;  /* 0x00018800000c7ab9 */ /* 0x000fe20000000a00 */
[----:B------:R-:W-:Y:S01]  /*4710*/  UIADD3.X UR4, URZ, ~UR4, URZ, UP0, !UPT ;  /* 0x800000043f047290 */ /* 0x000fe200087fe43f */
[----:B------:R-:W-:Y:S01]  /*4720*/  UMOV UR10, UR16 ;  /* 0x00000010000a7c82 */ /* 0x000fe20008000000 */
[----:B------:R-:W-:-:S02]  /*4730*/  UMOV UR11, UR17 ;  /* 0x00000011000b7c82 */ /* 0x000fc40008000000 */
[----:B------:R-:W1:Y:S01]  /*4740*/  F2I.U32.TRUNC.NTZ R0, R0 ;  /* 0x0000000000007305 */ /* 0x000e62000020f000 */
[----:B------:R-:W-:Y:S01]  /*4750*/  UIMAD UR4, UR4, UR12, URZ ;  /* 0x0000000c040472a4 */ /* 0x000fe2000f8e023f */
[----:B0-----:R-:W-:Y:S01]  /*4760*/  R2UR UR17, R2 ;  /* 0x00000000021172ca */ /* 0x001fe200000e0000 */
        /* <DEDUP_REMOVED lines=9> */
[----:B------:R-:W-:Y:S01]  /*4800*/  USHF.R.U64 UR15, UR10, UR12, UR7 ;  /* 0x0000000c0a0f7299 */ /* 0x000fe20008001207 */
[----:B-1----:R-:W-:Y:S01]  /*4810*/  R2UR UR13, R0 ;  /* 0x00000000000d72ca */ /* 0x002fe200000e0000 */
[----:B------:R-:W-:Y:S01]  /*4820*/  USHF.R.U32.HI UR7, URZ, UR12, UR7 ;  /* 0x0000000c3f077299 */ /* 0x000fe20008011607 */
[----:B------:R-:W-:Y:S01]  /*4830*/  ISETP.NE.AND.EX P0, PT, RZ, UR5, PT, P0 ;  /* 0x00000005ff007c0c */ /* 0x000fe2000bf05300 */
[----:B------:R-:W-:Y:S01]  /*4840*/  ULDC UR22, c[0x0][0x608] ;  /* 0x0001820000167ab9 */ /* 0x000fe20000000800 */
[----:B------:R-:W-:-:S02]  /*4850*/  UIADD3 UR10, -UR17, URZ, URZ ;  /* 0x0000003f110a7290 */ /* 0x000fc4000fffe13f */
[----:B------:R-:W-:Y:S02]  /*4860*/  USHF.R.U64 UR18, UR15, UR22, UR7 ;  /* 0x000000160f127299 */ /* 0x000fe40008001207 */
[----:B------:R-:W-:Y:S01]  /*4870*/  USHF.R.U32.HI UR7, URZ, UR22, UR7 ;  /* 0x000000163f077299 */ /* 0x000fe20008011607 */
[----:B------:R-:W-:Y:S01]  /*4880*/  UMOV UR16, 0x1 ;  /* 0x0000000100107882 */ /* 0x000fe20000000000 */
[----:B------:R-:W-:Y:S02]  /*4890*/  ULDC UR20, c[0x0][0x144] ;  /* 0x0000510000147ab9 */ /* 0x000fe40000000800 */
[----:B------:R-:W-:Y:S01]  /*48a0*/  USHF.R.U64 UR17, UR18, UR23, UR7 ;  /* 0x0000001712117299 */ /* 0x000fe20008001207 */
[----:B------:R-:W-:Y:S01]  /*48b0*/  ULDC UR9, c[0x0][0x600] ;  /* 0x0001800000097ab9 */ /* 0x000fe20000000800 */
[----:B------:R-:W-:Y:S02]  /*48c0*/  UIADD3 UR22, -UR13, URZ, URZ ;  /* 0x0000003f0d167290 */ /* 0x000fe4000fffe13f */
[----:B------:R-:W-:-:S02]  /*48d0*/  USHF.L.U32 UR16, UR16, UR23, URZ ;  /* 0x0000001710107299 */ /* 0x000fc4000800063f */
[----:B------:R-:W-:Y:S02]  /*48e0*/  USHF.R.U32.HI UR13, URZ, UR23, UR7 ;  /* 0x000000173f0d7299 */ /* 0x000fe40008011607 */
[----:B------:R-:W-:Y:S02]  /*48f0*/  UIADD3 UR14, UR9, -0x1, URZ ;  /* 0xffffffff090e7890 */ /* 0x000fe4000fffe03f */
[----:B------:R-:W-:Y:S02]  /*4900*/  ULOP3.LUT UR19, URZ, UR19, URZ, 0x33, !UPT ;  /* 0x000000133f137292 */ /* 0x000fe4000f8e333f */
        /* <DEDUP_REMOVED lines=16> */
.L_x_96:
[----:B------:R-:W-:Y:S01]  /*4a10*/  UISETP.NE.AND UP0, UPT, UR38, URZ, UPT ;  /* 0x0000003f2600728c */ /* 0x000fe2000bf05270 */
[----:B------:R-:W-:Y:S01]  /*4a20*/  IMAD.MOV.U32 R0, RZ, RZ, 0x1 ;  /* 0x00000001ff007424 */ /* 0x000fe200078e00ff */
[----:B------:R-:W-:Y:S01]  /*4a30*/  USHF.R.U64 UR4, UR12, UR24, UR13 ;  /* 0x000000180c047299 */ /* 0x000fe2000800120d */
[----:B------:R-:W-:Y:S01]  /*4a40*/  IMAD.U32 R19, RZ, RZ, UR8 ;  /* 0x00000008ff137e24 */ /* 0x000fe2000f8e00ff */
[----:B------:R-:W-:Y:S02]  /*4a50*/  ULOP3.LUT UR19, UR18, UR19, URZ, 0xc0, !UPT ;  /* 0x0000001312137292 */ /* 0x000fe4000f8ec03f */
[----:B------:R-:W-:Y:S02]  /*4a60*/  UIADD3 UR5, -UR4, URZ, URZ ;  /* 0x0000003f04057290 */ /* 0x000fe4000fffe13f */
[----:B------:R-:W-:Y:S02]  /*4a70*/  ULOP3.LUT UR14, UR15, UR14, URZ, 0xc0, !UPT ;  /* 0x0000000e0f0e7292 */ /* 0x000fe4000f8ec03f */
[----:B------:R-:W-:-:S02]  /*4a80*/  UIMAD UR4, UR16, UR4, UR19 ;  /* 0x00000004100472a4 */ /* 0x000fc4000f8e0213 */
        /* <DEDUP_REMOVED lines=9> */
.L_x_94:
[----:B------:R-:W-:Y:S02]  /*4b20*/  LOP3.LUT P0, RZ, R0, 0xff, RZ, 0xc0, !PT ;  /* 0x000000ff00ff7812 */ /* 0x000fe4000780c0ff */
[----:B------:R-:W-:-:S11]  /*4b30*/  LOP3.LUT R68, R68, 0x1, RZ, 0x3c, !PT ;  /* 0x0000000144447812 */ /* 0x000fd600078e3cff */
[----:B------:R-:W-:Y:S05]  /*4b40*/  @P0 BRA `(.L_x_97) ;  /* 0xffffffc8008c0947 */ /* 0x000fea000383ffff */
[----:B------:R-:W-:Y:S05]  /*4b50*/  EXIT ;  /* 0x000000000000794d */ /* 0x000fea0003800000 */
.L_x_12:
[----:B------:R-:W-:-:S08]  /*4b60*/  ISETP.NE.AND P0, PT, RZ, UR8, PT ;  /* 0x00000008ff007c0c */ /* 0x000fd0000bf05270 */
[----:B-----5:R-:W0:-:S00]  /*4b70*/  USETMAXREG.DEALLOC.CTAPOOL 0x28 ;  /* 0x00000028000079c8 */ /* 0x020e0000080e0500 */
[----:B------:R-:W-:Y:S05]  /*4b80*/  @P0 EXIT ;  /* 0x000000000000094d */ /* 0x000fea0003800000 */
[----:B0-----:R-:W-:Y:S01]  /*4b90*/  LOP3.LUT P0, RZ, R5, 0xff, RZ, 0xc0, !PT ;  /* 0x000000ff05ff7812 */ /* 0x001fe2000780c0ff */
[----:B------:R-:W-:Y:S02]  /*4ba0*/  IMAD.MOV.U32 R8, RZ, RZ, 0x1 ;  /* 0x00000001ff087424 */ /* 0x000fe400078e00ff */
[----:B------:R-:W-:-:S10]  /*4bb0*/  IMAD.MOV.U32 R0, RZ, RZ, RZ ;  /* 0x000000ffff007224 */ /* 0x000fd400078e00ff */
[----:B------:R-:W-:Y:S05]  /*4bc0*/  @!P0 BRA `(.L_x_98) ;  /* 0x0000000c00088947 */ /* 0x000fea0003800000 */
[----:B------:R-:W-:Y:S01]  /*4bd0*/  LOP3.LUT P0, RZ, R4, 0x1f, RZ, 0xc0, !PT ;  /* 0x0000001f04ff7812 */ /* 0x000fe2000780c0ff */
[----:B------:R-:W-:Y:S01]  /*4be0*/  ULDC UR5, c[0x0][0x658] ;  /* 0x0001960000057ab9 */ /* 0x000fe20000000800 */
[----:B------:R-:W-:Y:S01]  /*4bf0*/  UMOV UR6, 0xffffffff ;  /* 0xffffffff00067882 */ /* 0x000fe20000000000 */
[----:B------:R-:W-:Y:S01]  /*4c00*/  BSSY B0, `(.L_x_98) ;  /* 0x00000be000007945 */ /* 0x000fe20003800000 */
[----:B------:R-:W-:Y:S01]  /*4c10*/  USHF.L.U32 UR6, UR6, UR5, URZ ;  /* 0x0000000506067299 */ /* 0x000fe2000800063f */
[C---:B------:R-:W-:Y:S01]  /*4c20*/  ISETP.NE.AND P3, PT, R3.reuse, RZ, PT ;  /* 0x000000ff0300720c */ /* 0x040fe20003f65270 */
[----:B------:R-:W-:Y:S01]  /*4c30*/  IMAD.MOV.U32 R9, RZ, RZ, 0x1 ;  /* 0x00000001ff097424 */ /* 0x000fe200078e00ff */
[----:B------:R-:W-:Y:S01]  /*4c40*/  ISETP.NE.OR P0, PT, R3, RZ, !P0 ;  /* 0x000000ff0300720c */ /* 0x000fe20004705670 */
[----:B------:R-:W-:Y:S01]  /*4c50*/  IMAD.MOV.U32 R8, RZ, RZ, 0x1 ;  /* 0x00000001ff087424 */ /* 0x000fe200078e00ff */
[----:B------:R-:W-:Y:S01]  /*4c60*/  ULDC UR4, c[0x0][0x600] ;  /* 0x0001800000047ab9 */ /* 0x000fe20000000800 */
[----:B------:R-:W-:Y:S01]  /*4c70*/  IMAD.MOV.U32 R0, RZ, RZ, RZ ;  /* 0x000000ffff007224 */ /* 0x000fe200078e00ff */
[----:B------:R-:W-:Y:S01]  /*4c80*/  UMOV UR7, 0x1 ;  /* 0x0000000100077882 */ /* 0x000fe20000000000 */
[----:B------:R-:W-:-:S02]  /*4c90*/  UIADD3 UR21, UR39, 0x1, URZ ;  /* 0x0000000127157890 */ /* 0x000fc4000fffe03f */
[----:B------:R-:W-:Y:S02]  /*4ca0*/  ULOP3.LUT UR20, UR36, 0x2, URZ, 0xfc, !UPT ;  /* 0x0000000224147892 */ /* 0x000fe4000f8efc3f */
[----:B------:R-:W-:Y:S02]  /*4cb0*/  UIADD3 UR4, UR4, -0x1, URZ ;  /* 0xffffffff04047890 */ /* 0x000fe4000fffe03f */
[----:B------:R-:W-:Y:S02]  /*4cc0*/  USHF.L.U32 UR5, UR7, UR5, URZ ;  /* 0x0000000507057299 */ /* 0x000fe4000800063f */
[----:B------:R-:W-:Y:S01]  /*4cd0*/  ULOP3.LUT UR6, URZ, UR6, URZ, 0x33, !UPT ;  /* 0x000000063f067292 */ /* 0x000fe2000f8e333f */
[----:B------:R-:W-:-:S11]  /*4ce0*/  ULDC.64 UR18, c[0x0][0x198] ;  /* 0x0000660000127ab9 */ /* 0x000fd60000000a00 */
.L_x_110:
[----:B------:R-:W-:-:S03]  /*4cf0*/  UMOV UR7, 0xffffffff ;  /* 0xffffffff00077882 */ /* 0x000fc60000000000 */
[----:B------:R-:W-:Y:S05]  /*4d00*/  BRA.DIV UR7, `(.L_x_99) ;  /* 0x0000000e07887947 */ /* 0x000fea000b800000 */
[----:B------:R-:W-:-:S13]  /*4d10*/  ELECT P6, URZ, PT ;  /* 0x00000000003f782f */ /* 0x000fda00038c0000 */
.L_x_121:
[----:B------:R-:W0:Y:S01]  /*4d20*/  LDC R3, c[0x0][0x28c] ;  /* 0x0000a300ff037b82 */ /* 0x000e220000000800 */
[----:B------:R-:W-:Y:S01]  /*4d30*/  BSSY B1, `(.L_x_100) ;  /* 0x0000035000017945 */ /* 0x000fe20003800000 */
[----:B0-----:R-:W-:-:S13]  /*4d40*/  ISETP.LT.OR P6, PT, R3, 0x1, !P6 ;  /* 0x000000010300780c */ /* 0x001fda00077c1670 */
[----:B------:R-:W-:Y:S05]  /*4d50*/  @P6 BRA `(.L_x_101) ;  /* 0x0000000000c86947 */ /* 0x000fea0003800000 */
[----:B------:R-:W-:Y:S02]  /*4d60*/  IMAD.SHL.U32 R6, R2, 0x40, RZ ;  /* 0x0000004002067824 */ /* 0x000fe400078e00ff */
[----:B------:R-:W-:Y:S02]  /*4d70*/  IMAD.SHL.U32 R18, R18, 0x40, RZ ;  /* 0x0000004012127824 */ /* 0x000fe400078e00ff */
[----:B------:R-:W-:Y:S02]  /*4d80*/  IMAD.MOV.U32 R11, RZ, RZ, RZ ;  /* 0x000000ffff0b7224 */ /* 0x000fe400078e00ff */
[----:B------:R-:W-:Y:S02]  /*4d90*/  IMAD.U32 R12, RZ, RZ, UR21 ;  /* 0x00000015ff0c7e24 */ /* 0x000fe4000f8e00ff */
[----:B------:R-:W-:Y:S02]  /*4da0*/  IMAD.MOV.U32 R2, RZ, RZ, R8 ;  /* 0x000000ffff027224 */ /* 0x000fe400078e0008 */
[----:B------:R-:W-:-:S07]  /*4db0*/  IMAD.MOV.U32 R3, RZ, RZ, R0 ;  /* 0x000000ffff037224 */ /* 0x000fce00078e0000 */
.L_x_105:
[----:B------:R-:W0:Y:S01]  /*4dc0*/  S2R R5, SR_CgaCtaId ;  /* 0x0000000000057919 */ /* 0x000e220000008800 */
[----:B-1----:R-:W-:-:S04]  /*4dd0*/  MOV R4, 0x400 ;  /* 0x0000040000047802 */ /* 0x002fc80000000f00 */
[----:B0-----:R-:W-:Y:S02]  /*4de0*/  LEA R10, R5, R4, 0x18 ;  /* 0x00000004050a7211 */ /* 0x001fe400078ec0ff */
[----:B------:R-:W-:Y:S01]  /*4df0*/  SHF.L.U32 R4, R2, 0x1f, RZ ;  /* 0x0000001f02047819 */ /* 0x000fe200000006ff */
[----:B------:R-:W0:Y:S02]  /*4e00*/  @!P3 LDC R5, c[0x0][0x500] ;  /* 0x00014000ff05bb82 */ /* 0x000e240000000800 */
[----:B------:R-:W-:-:S04]  /*4e10*/  IMAD R7, R3, 0x8, R10 ;  /* 0x0000000803077824 */ /* 0x000fc800078e020a */
[----:B------:R-:W1:Y:S02]  /*4e20*/  SYNCS.PHASECHK.TRANS64.TRYWAIT P1, [R7+URZ+0x10], R4 ;  /* 0x00001004070075a7 */ /* 0x000e64000802017f */
[----:B-1----:R-:W-:Y:S05]  /*4e30*/  @!P1 BRA `(.L_x_102) ;  /* 0x0000000c005c9947 */ /* 0x002fea0003800000 */
.L_x_122:
[----:B------:R-:W-:Y:S01]  /*4e40*/  UPRMT UR7, UR20, 0x9910, URZ ;  /* 0x0000991014077896 */ /* 0x000fe2000800003f */
[----:B0-----:R0:W-:Y:S03]  /*4e50*/  @!P3 SYNCS.ARRIVE.TRANS64 RZ, [R7+URZ], R5 ;  /* 0x0000000507ffb9a7 */ /* 0x0011e6000800003f */
[----:B------:R-:W-:-:S06]  /*4e60*/  UISETP.NE.AND UP0, UPT, UR7, 0x2, UPT ;  /* 0x000000020700788c */ /* 0x000fcc000bf05270 */
[----:B------:R-:W-:-:S13]  /*4e70*/  PLOP3.LUT P1, PT, PT, PT, UP0, 0x80, 0x0 ;  /* 0x000000000000781c */ /* 0x000fda0003f2f008 */
[----:B0-----:R-:W-:Y:S05]  /*4e80*/  @P1 BRA `(.L_x_103) ;  /* 0x0000000000041947 */ /* 0x001fea0003800000 */
[----:B------:R-:W-:Y:S01]  /*4e90*/  BPT.TRAP 0x1 ;  /* 0x000000040000795c */ /* 0x000fe20000300000 */
.L_x_103:
[----:B------:R-:W-:Y:S05]  /*4ea0*/  @P0 BRA `(.L_x_104) ;  /* 0x0000000000040947 */ /* 0x000fea0003800000 */
[----:B------:R-:W-:Y:S01]  /*4eb0*/  BPT.TRAP 0x1 ;  /* 0x000000040000795c */ /* 0x000fe20000300000 */
.L_x_104:
[----:B------:R-:W-:Y:S01]  /*4ec0*/  IMAD R10, R3, 0x2000, R10 ;  /* 0x00002000030a7824 */ /* 0x000fe200078e020a */
[----:B------:R-:W-:Y:S01]  /*4ed0*/  R2UR UR9, R7 ;  /* 0x00000000070972ca */ /* 0x000fe200000e0000 */
[----:B------:R-:W-:Y:S01]  /*4ee0*/  VIADD R12, R12, 0xffffffff ;  /* 0xffffffff0c0c7836 */ /* 0x000fe20000000000 */
[----:B------:R-:W-:Y:S01]  /*4ef0*/  UIADD3 UR14, UP0, UR18, 0xf0, URZ ;  /* 0x000000f0120e7890 */ /* 0x000fe2000ff1e03f */
[----:B------:R-:W-:Y:S01]  /*4f00*/  R2UR UR11, R18 ;  /* 0x00000000120b72ca */ /* 0x000fe200000e0000 */
[----:B------:R-:W-:Y:S01]  /*4f10*/  UIADD3 UR22, UP1, UR18, 0x1f0, URZ ;  /* 0x000001f012167890 */ /* 0x000fe2000ff3e03f */
[----:B------:R-:W-:Y:S01]  /*4f20*/  R2UR UR7, R10 ;  /* 0x000000000a0772ca */ /* 0x000fe200000e0000 */
[----:B------:R-:W-:Y:S01]  /*4f30*/  UIADD3.X UR15, URZ, UR19, URZ, UP0, !UPT ;  /* 0x000000133f0f7290 */ /* 0x000fe200087fe43f */
[----:B------:R-:W-:Y:S01]  /*4f40*/  R2UR UR10, R11 ;  /* 0x000000000b0a72ca */ /* 0x000fe200000e0000 */
[----:B------:R-:W-:Y:S01]  /*4f50*/  VIADD R3, R3, 0x1 ;  /* 0x0000000103037836 */ /* 0x000fe20000000000 */
[----:B------:R-:W-:Y:S01]  /*4f60*/  R2UR UR12, R19 ;  /* 0x00000000130c72ca */ /* 0x000fe200000e0000 */
[----:B------:R-:W-:Y:S01]  /*4f70*/  UIADD3.X UR23, URZ, UR19, URZ, UP1, !UPT ;  /* 0x000000133f177290 */ /* 0x000fe20008ffe43f */
[----:B------:R-:W-:Y:S01]  /*4f80*/  R2UR UR13, R6 ;  /* 0x00000000060d72ca */ /* 0x000fe200000e0000 */
[----:B------:R-:W-:Y:S01]  /*4f90*/  UMOV UR16, 0x0 ;  /* 0x0000000000107882 */ /* 0x000fe20000000000 */
[----:B------:R-:W-:Y:S01]  /*4fa0*/  ISETP.GT.AND P2, PT, R12, 0x1, PT ;  /* 0x000000010c00780c */ /* 0x000fe20003f44270 */
[----:B------:R-:W-:Y:S01]  /*4fb0*/  UMOV UR17, 0x10000000 ;  /* 0x1000000000117882 */ /* 0x000fe20000000000 */
[----:B------:R-:W-:Y:S01]  /*4fc0*/  ISETP.NE.AND P1, PT, R3, 0x2, PT ;  /* 0x000000020300780c */ /* 0x000fe20003f25270 */
[----:B------:R-:W-:-:S02]  /*4fd0*/  VIADD R11, R11, 0x20 ;  /* 0x000000200b0b7836 */ /* 0x000fc40000000000 */
[----:B------:R-:W-:Y:S01]  /*4fe0*/  UIADD3 UR8, UR7, 0x100, URZ ;  /* 0x0000010007087890 */ /* 0x000fe2000fffe03f */
[----:B------:R-:W-:Y:S01]  /*4ff0*/  SEL R5, RZ, 0x1, P1 ;  /* 0x00000001ff057807 */ /* 0x000fe20000800000 */
[----:B------:R-:W-:Y:S01]  /*5000*/  UIADD3 UR7, UR7, 0x4100, URZ ;  /* 0x0000410007077890 */ /* 0x000fe2000fffe03f */
[----:B------:R-:W-:Y:S02]  /*5010*/  SEL R3, R3, RZ, P1 ;  /* 0x000000ff03037207 */ /* 0x000fe40000800000 */
[----:B------:R-:W-:-:S04]  /*5020*/  LOP3.LUT R2, R2, R5, RZ, 0x3c, !PT ;  /* 0x0000000502027212 */ /* 0x000fc800078e3cff */
[----:B------:R0:W-:Y:S02]  /*5030*/  UTMALDG.3D [UR8], [UR14], desc[UR16] ;  /* 0x000010080e0075b4 */ /* 0x0001e40008011000 */
[----:B0-----:R-:W-:Y:S01]  /*5040*/  UMOV UR8, UR7 ;  /* 0x0000000700087c82 */ /* 0x001fe20008000000 */
[----:B------:R-:W-:Y:S02]  /*5050*/  UMOV UR11, UR13 ;  /* 0x0000000d000b7c82 */ /* 0x000fe40008000000 */
[----:B------:R0:W-:Y:S02]  /*5060*/  UTMALDG.3D [UR8], [UR22], desc[UR16] ;  /* 0x00001008160075b4 */ /* 0x0001e40008011000 */
[----:B0-----:R-:W-:Y:S05]  /*5070*/  @P2 BRA `(.L_x_105) ;  /* 0xfffffffc00502947 */ /* 0x001fea000383ffff */
.L_x_101:
[----:B------:R-:W-:Y:S05]  /*5080*/  BSYNC B1 ;  /* 0x0000000000017941 */ /* 0x000fea0003800000 */
.L_x_100:
[----:B------:R-:W-:Y:S01]  /*5090*/  LOP3.LUT P4, RZ, R9, 0xff, RZ, 0xc0, !PT ;  /* 0x000000ff09ff7812 */ /* 0x000fe2000788c0ff */
[----:B------:R-:W-:Y:S01]  /*50a0*/  VIADD R0, R0, UR39 ;  /* 0x0000002700007c36 */ /* 0x000fe20008000000 */
[----:B------:R-:W-:Y:S01]  /*50b0*/  ULDC.64 UR8, c[0x0][0x650] ;  /* 0x0001940000087ab9 */ /* 0x000fe20000000a00 */
[----:B------:R-:W-:Y:S01]  /*50c0*/  BSSY B1, `(.L_x_106) ;  /* 0x000006f000017945 */ /* 0x000fe20003800000 */
[----:B------:R-:W-:Y:S01]  /*50d0*/  IMAD.MOV.U32 R18, RZ, RZ, -0x1 ;  /* 0xffffffffff127424 */ /* 0x000fe200078e00ff */
[----:B------:R-:W-:Y:S01]  /*50e0*/  PRMT R9, RZ, 0x7610, R9 ;  /* 0x00007610ff097816 */ /* 0x000fe20000000009 */
[----:B------:R-:W-:Y:S01]  /*50f0*/  IMAD.MOV.U32 R19, RZ, RZ, -0x1 ;  /* 0xffffffffff137424 */ /* 0x000fe200078e00ff */
[C---:B------:R-:W-:Y:S02]  /*5100*/  ISETP.GT.U32.AND P1, PT, R0.reuse, 0x1, PT ;  /* 0x000000010000780c */ /* 0x040fe40003f24070 */
[----:B------:R-:W-:Y:S02]  /*5110*/  SHF.R.U32.HI R2, RZ, 0x1, R0 ;  /* 0x00000001ff027819 */ /* 0x000fe40000011600 */
[----:B------:R-:W-:-:S02]  /*5120*/  LOP3.LUT R0, R0, 0x1, RZ, 0xc0, !PT ;  /* 0x0000000100007812 */ /* 0x000fc400078ec0ff */
[----:B-1----:R-:W0:Y:S01]  /*5130*/  @P4 S2R R4, SR_CgaCtaId ;  /* 0x0000000000044919 */ /* 0x002e220000008800 */
[----:B------:R-:W-:Y:S02]  /*5140*/  @P4 MOV R3, 0x400 ;  /* 0x0000040000034802 */ /* 0x000fe40000000f00 */
[----:B------:R-:W-:-:S04]  /*5150*/  LOP3.LUT R2, R2, 0x1, RZ, 0xc0, !PT ;  /* 0x0000000102027812 */ /* 0x000fc800078ec0ff */
[----:B------:R-:W-:Y:S02]  /*5160*/  ISETP.NE.U32.AND P2, PT, R2, 0x1, PT ;  /* 0x000000010200780c */ /* 0x000fe40003f45070 */
[----:B0-----:R-:W-:Y:S01]  /*5170*/  @P4 LEA R3, R4, R3, 0x18 ;  /* 0x0000000304034211 */ /* 0x001fe200078ec0ff */
[----:B------:R-:W-:-:S03]  /*5180*/  IMAD.U32 R4, RZ, RZ, UR39 ;  /* 0x00000027ff047e24 */ /* 0x000fc6000f8e00ff */
[----:B------:R0:W-:Y:S01]  /*5190*/  @P4 SYNCS.ARRIVE.TRANS64.A1T0 RZ, [R3+URZ+0x58], RZ ;  /* 0x000058ff03ff49a7 */ /* 0x0001e2000810003f */
[----:B------:R-:W-:Y:S02]  /*51a0*/  IADD3 R16, P4, R16, UR50, RZ ;  /* 0x0000003210107c10 */ /* 0x000fe4000ff9e0ff */
[----:B------:R-:W-:Y:S02]  /*51b0*/  ISETP.LT.U32.AND P1, PT, R4, 0x2, P1 ;  /* 0x000000020400780c */ /* 0x000fe40000f21070 */
[----:B------:R-:W-:Y:S02]  /*51c0*/  IADD3.X R17, R17, UR37, RZ, P4, !PT ;  /* 0x0000002511117c10 */ /* 0x000fe4000a7fe4ff */
[----:B------:R-:W-:Y:S02]  /*51d0*/  ISETP.GE.U32.AND P4, PT, R16, UR8, PT ;  /* 0x0000000810007c0c */ /* 0x000fe4000bf86070 */
[----:B0-----:R-:W-:Y:S02]  /*51e0*/  SEL R3, RZ, 0x1, !P1 ;  /* 0x00000001ff037807 */ /* 0x001fe40004800000 */
[----:B------:R-:W-:-:S02]  /*51f0*/  ISETP.GE.U32.AND.EX P1, PT, R17, UR9, PT, P4 ;  /* 0x0000000911007c0c */ /* 0x000fc4000bf26140 */
[----:B------:R-:W-:-:S04]  /*5200*/  ISETP.GT.U32.AND P2, PT, R4, 0x1, !P2 ;  /* 0x000000010400780c */ /* 0x000fc80005744070 */
[----:B------:R-:W-:-:S04]  /*5210*/  SEL R2, RZ, 0x1, !P2 ;  /* 0x00000001ff027807 */ /* 0x000fc80005000000 */
[--C-:B------:R-:W-:Y:S01]  /*5220*/  LOP3.LUT R8, R2, R8, R3.reuse, 0x96, !PT ;  /* 0x0000000802087212 */ /* 0x100fe200078e9603 */
[----:B------:R-:W-:Y:S01]  /*5230*/  IMAD.MOV.U32 R2, RZ, RZ, -0x1 ;  /* 0xffffffffff027424 */ /* 0x000fe200078e00ff */
[----:B------:R-:W-:Y:S01]  /*5240*/  PRMT R3, RZ, 0x7610, R3 ;  /* 0x00007610ff037816 */ /* 0x000fe20000000003 */
[----:B------:R-:W-:Y:S06]  /*5250*/  @P1 BRA `(.L_x_107) ;  /* 0x0000000400541947 */ /* 0x000fec0003800000 */
[----:B------:R-:W0:Y:S01]  /*5260*/  S2UR UR7, SR_CTAID.X ;  /* 0x00000000000779c3 */ /* 0x000e220000002500 */
[----:B------:R-:W-:Y:S01]  /*5270*/  ULDC.64 UR8, c[0x0][0x628] ;  /* 0x00018a0000087ab9 */ /* 0x000fe20000000a00 */
[----:B------:R-:W-:Y:S01]  /*5280*/  ULDC UR10, c[0x0][0x150] ;  /* 0x00005400000a7ab9 */ /* 0x000fe20000000800 */
[----:B------:R-:W-:Y:S01]  /*5290*/  ISETP.NE.U32.AND P1, PT, RZ, UR8, PT ;  /* 0x00000008ff007c0c */ /* 0x000fe2000bf25070 */
[----:B------:R-:W-:Y:S01]  /*52a0*/  ULDC UR11, c[0x0][0x630] ;  /* 0x00018c00000b7ab9 */ /* 0x000fe20000000800 */
[----:B------:R-:W-:Y:S01]  /*52b0*/  ULDC UR13, c[0x0][0x154] ;  /* 0x00005500000d7ab9 */ /* 0x000fe20000000800 */
[----:B------:R-:W-:Y:S01]  /*52c0*/  IMAD.MOV.U32 R2, RZ, RZ, R16 ;  /* 0x000000ffff027224 */ /* 0x000fe200078e0010 */
[----:B------:R-:W-:Y:S01]  /*52d0*/  ISETP.NE.AND.EX P1, PT, RZ, UR9, PT, P1 ;  /* 0x00000009ff007c0c */ /* 0x000fe2000bf25310 */
[----:B------:R-:W1:Y:S01]  /*52e0*/  S2UR UR12, SR_CTAID.Y ;  /* 0x00000000000c79c3 */ /* 0x000e620000002600 */
[----:B0-----:R-:W-:-:S05]  /*52f0*/  I2FP.F32.U32 R3, UR7 ;  /* 0x0000000700037c45 */ /* 0x001fca0008201000 */
[----:B------:R-:W-:Y:S01]  /*5300*/  FMUL R10, R3, UR10 ;  /* 0x0000000a030a7c20 */ /* 0x000fe20008400000 */
[----:B------:R-:W-:-:S05]  /*5310*/  IMAD.MOV.U32 R3, RZ, RZ, R17 ;  /* 0x000000ffff037224 */ /* 0x000fca00078e0011 */
[----:B------:R-:W-:Y:S05]  /*5320*/  @!P1 BRA `(.L_x_108) ;  /* 0x0000000000289947 */ /* 0x000fea0003800000 */
[----:B------:R-:W-:Y:S02]  /*5330*/  ULDC UR10, c[0x0][0x634] ;  /* 0x00018d00000a7ab9 */ /* 0x000fe40000000800 */
[----:B------:R-:W-:-:S05]  /*5340*/  IADD3 R7, P1, R16, UR10, RZ ;  /* 0x0000000a10077c10 */ /* 0x000fca000ff3e0ff */
[----:B------:R-:W-:-:S04]  /*5350*/  IMAD.X R11, RZ, RZ, R17, P1 ;  /* 0x000000ffff0b7224 */ /* 0x000fc800008e0611 */
[----:B------:R-:W-:-:S04]  /*5360*/  IMAD.WIDE.U32 R4, R11, UR8, RZ ;  /* 0x000000080b047c25 */ /* 0x000fc8000f8e00ff */
[----:B------:R-:W-:-:S04]  /*5370*/  IMAD.WIDE.U32 R4, P1, R7, UR9, R4 ;  /* 0x0000000907047c25 */ /* 0x000fc8000f820004 */
[----:B------:R-:W-:-:S04]  /*5380*/  IMAD.WIDE.U32 R6, R7, UR8, RZ ;  /* 0x0000000807067c25 */ /* 0x000fc8000f8e00ff */
[----:B------:R-:W-:Y:S01]  /*5390*/  IMAD.X R3, RZ, RZ, RZ, P1 ;  /* 0x000000ffff037224 */ /* 0x000fe200008e06ff */
[----:B------:R-:W-:Y:S01]  /*53a0*/  IADD3 RZ, P1, R7, R4, RZ ;  /* 0x0000000407ff7210 */ /* 0x000fe20007f3e0ff */
[----:B------:R-:W-:-:S04]  /*53b0*/  IMAD.MOV.U32 R2, RZ, RZ, R5 ;  /* 0x000000ffff027224 */ /* 0x000fc800078e0005 */
[----:B------:R-:W-:-:S08]  /*53c0*/  IMAD.WIDE.U32.X R2, R11, UR9, R2, P1 ;  /* 0x000000090b027c25 */ /* 0x000fd000088e0402 */
.L_x_108:
[--C-:B------:R-:W-:Y:S01]  /*53d0*/  SHF.R.U64 R19, R2, UR11, R3.reuse ;  /* 0x0000000b02137c19 */ /* 0x100fe20008001203 */
[----:B------:R-:W0:Y:S01]  /*53e0*/  F2I.U32.TRUNC.NTZ R10, R10 ;  /* 0x0000000a000a7305 */ /* 0x000e22000020f000 */
[----:B------:R-:W-:Y:S01]  /*53f0*/  SHF.R.U32.HI R2, RZ, UR11, R3 ;  /* 0x0000000bff027c19 */ /* 0x000fe20008011603 */
[----:B------:R-:W-:Y:S01]  /*5400*/  ULDC.64 UR8, c[0x0][0x620] ;  /* 0x0001880000087ab9 */ /* 0x000fe20000000a00 */
[----:B------:R-:W-:Y:S01]  /*5410*/  IADD3 R5, P1, RZ, -R19, RZ ;  /* 0x80000013ff057210 */ /* 0x000fe20007f3e0ff */
[----:B------:R-:W-:Y:S01]  /*5420*/  ULDC.64 UR14, c[0x0][0x640] ;  /* 0x00019000000e7ab9 */ /* 0x000fe20000000a00 */
[----:B-1----:R-:W-:Y:S01]  /*5430*/  I2FP.F32.U32 R4, UR12 ;  /* 0x0000000c00047c45 */ /* 0x002fe20008201000 */
[----:B------:R-:W1:Y:S01]  /*5440*/  LDC R15, c[0x0][0x610] ;  /* 0x00018400ff0f7b82 */ /* 0x000e620000000800 */
[----:B------:R-:W-:Y:S01]  /*5450*/  ULDC UR11, c[0x0][0x658] ;  /* 0x00019600000b7ab9 */ /* 0x000fe20000000800 */
[----:B------:R-:W-:Y:S01]  /*5460*/  IMAD.X R2, RZ, RZ, ~R2, P1 ;  /* 0x000000ffff027224 */ /* 0x000fe200008e0e02 */
[----:B------:R-:W-:Y:S01]  /*5470*/  ISETP.NE.U32.AND P1, PT, RZ, UR14, PT ;  /* 0x0000000eff007c0c */ /* 0x000fe2000bf25070 */
[----:B------:R-:W-:Y:S01]  /*5480*/  FMUL R6, R4, UR13 ;  /* 0x0000000d04067c20 */ /* 0x000fe20008400000 */
[----:B------:R-:W-:Y:S01]  /*5490*/  ULDC UR13, c[0x0][0x648] ;  /* 0x00019200000d7ab9 */ /* 0x000fe20000000800 */
[----:B------:R-:W-:Y:S01]  /*54a0*/  IMAD R4, R2, UR8, RZ ;  /* 0x0000000802047c24 */ /* 0x000fe2000f8e02ff */
[----:B------:R-:W-:Y:S01]  /*54b0*/  ISETP.NE.AND.EX P1, PT, RZ, UR15, PT, P1 ;  /* 0x0000000fff007c0c */ /* 0x000fe2000bf25310 */
[C---:B------:R-:W-:Y:S01]  /*54c0*/  IMAD.WIDE.U32 R2, R5.reuse, UR8, R16 ;  /* 0x0000000805027c25 */ /* 0x040fe2000f8e0010 */
[----:B0-----:R-:W-:Y:S01]  /*54d0*/  R2UR UR8, R10 ;  /* 0x000000000a0872ca */ /* 0x001fe200000e0000 */
[----:B------:R-:W0:Y:S02]  /*54e0*/  F2I.U32.TRUNC.NTZ R6, R6 ;  /* 0x0000000600067305 */ /* 0x000e24000020f000 */
[----:B------:R-:W-:Y:S01]  /*54f0*/  IMAD R5, R5, UR9, R4 ;  /* 0x0000000905057c24 */ /* 0x000fe2000f8e0204 */
[----:B------:R-:W-:-:S03]  /*5500*/  ULDC UR9, c[0x0][0x618] ;  /* 0x0001860000097ab9 */ /* 0x000fc60000000800 */
[----:B------:R-:W-:-:S05]  /*5510*/  IMAD.IADD R3, R3, 0x1, R5 ;  /* 0x0000000103037824 */ /* 0x000fca00078e0205 */
[--C-:B------:R-:W-:Y:S02]  /*5520*/  SHF.R.U64 R10, R2, UR9, R3.reuse ;  /* 0x00000009020a7c19 */ /* 0x100fe40008001203 */
[----:B------:R-:W-:Y:S01]  /*5530*/  SHF.R.U32.HI R3, RZ, UR9, R3 ;  /* 0x00000009ff037c19 */ /* 0x000fe20008011603 */
[----:B------:R-:W-:Y:S01]  /*5540*/  ULDC UR9, c[0x0][0x608] ;  /* 0x0001820000097ab9 */ /* 0x000fe20000000800 */
[----:B0-----:R-:W-:Y:S02]  /*5550*/  R2UR UR10, R6 ;  /* 0x00000000060a72ca */ /* 0x001fe400000e0000 */
[--C-:B------:R-:W-:Y:S02]  /*5560*/  SHF.R.U64 R12, R10, UR9, R3.reuse ;  /* 0x000000090a0c7c19 */ /* 0x100fe40008001203 */
[----:B------:R-:W-:Y:S01]  /*5570*/  SHF.R.U32.HI R3, RZ, UR9, R3 ;  /* 0x00000009ff037c19 */ /* 0x000fe20008011603 */
[----:B------:R-:W-:-:S03]  /*5580*/  UIADD3 UR9, -UR8, URZ, URZ ;  /* 0x0000003f08097290 */ /* 0x000fc6000fffe13f */
[--C-:B------:R-:W-:Y:S01]  /*5590*/  SHF.R.U64 R13, R12, UR11, R3.reuse ;  /* 0x0000000b0c0d7c19 */ /* 0x100fe20008001203 */
[----:B------:R-:W-:Y:S01]  /*55a0*/  ULDC UR8, c[0x0][0x144] ;  /* 0x0000510000087ab9 */ /* 0x000fe20000000800 */
[----:B------:R-:W-:-:S03]  /*55b0*/  SHF.R.U32.HI R3, RZ, UR11, R3 ;  /* 0x0000000bff037c19 */ /* 0x000fc60008011603 */
[----:B------:R-:W-:Y:S01]  /*55c0*/  IMAD.MOV.U32 R2, RZ, RZ, R13 ;  /* 0x000000ffff027224 */ /* 0x000fe200078e000d */
[----:B------:R-:W-:Y:S06]  /*55d0*/  @!P1 BRA `(.L_x_109) ;  /* 0x0000000000289947 */ /* 0x000fec0003800000 */
        /* <DEDUP_REMOVED lines=10> */
.L_x_109:
[----:B------:R-:W-:Y:S01]  /*5680*/  UISETP.NE.AND UP0, UPT, UR38, URZ, UPT ;  /* 0x0000003f2600728c */ /* 0x000fe2000bf05270 */
[----:B------:R-:W-:Y:S01]  /*5690*/  SHF.R.U64 R3, R2, UR13, R3 ;  /* 0x0000000d02037c19 */ /* 0x000fe20008001203 */
[----:B------:R-:W-:Y:S01]  /*56a0*/  UIADD3 UR10, -UR10, URZ, URZ ;  /* 0x0000003f0a0a7290 */ /* 0x000fe2000fffe13f */
[----:B------:R-:W-:Y:S01]  /*56b0*/  LOP3.LUT R2, R12, UR6, RZ, 0xc0, !PT ;  /* 0x000000060c027c12 */ /* 0x000fe2000f8ec0ff */
[----:B------:R-:W-:Y:S01]  /*56c0*/  UIMAD UR7, UR8, UR9, UR7 ;  /* 0x00000009080772a4 */ /* 0x000fe2000f8e0207 */
[----:B------:R-:W-:Y:S01]  /*56d0*/  LOP3.LUT R5, R10, UR4, RZ, 0xc0, !PT ;  /* 0x000000040a057c12 */ /* 0x000fe2000f8ec0ff */
[----:B------:R-:W-:Y:S01]  /*56e0*/  IMAD.MOV R4, RZ, RZ, -R3 ;  /* 0x000000ffff047224 */ /* 0x000fe200078e0a03 */
[----:B------:R-:W-:Y:S01]  /*56f0*/  ULDC UR8, c[0x0][0x148] ;  /* 0x0000520000087ab9 */ /* 0x000fe20000000800 */
[----:B------:R-:W-:Y:S01]  /*5700*/  IMAD R18, R3, UR5, R2 ;  /* 0x0000000503127c24 */ /* 0x000fe2000f8e0202 */
[----:B------:R-:W-:Y:S01]  /*5710*/  PLOP3.LUT P1, PT, PT, PT, UP0, 0x80, 0x0 ;  /* 0x000000000000781c */ /* 0x000fe20003f2f008 */
[----:B------:R-:W-:Y:S01]  /*5720*/  IMAD.MOV.U32 R3, RZ, RZ, 0x1 ;  /* 0x00000001ff037424 */ /* 0x000fe200078e00ff */
[----:B------:R-:W-:-:S03]  /*5730*/  @UP0 UIMAD UR7, UR8, UR10, UR12 ;  /* 0x0000000a080702a4 */ /* 0x000fc6000f8e020c */
[----:B------:R-:W-:Y:S02]  /*5740*/  ULDC UR8, c[0x0][0x638] ;  /* 0x00018e0000087ab9 */ /* 0x000fe40000000800 */
[----:B------:R-:W-:Y:S02]  /*5750*/  IMAD R2, R4, UR8, R13 ;  /* 0x0000000804027c24 */ /* 0x000fe4000f8e020d */
[----:B-1----:R-:W-:Y:S01]  /*5760*/  IMAD R18, R18, R15, UR7 ;  /* 0x0000000712127e24 */ /* 0x002fe2000f8e020f */
[----:B------:R-:W-:Y:S02]  /*5770*/  ULDC UR7, c[0x0][0x600] ;  /* 0x0001800000077ab9 */ /* 0x000fe40000000800 */
[----:B------:R-:W-:-:S05]  /*5780*/  IMAD R5, R2, UR7, R5 ;  /* 0x0000000702057c24 */ /* 0x000fca000f8e0205 */
[----:B------:R-:W-:Y:S02]  /*5790*/  SEL R2, R5, R18, !P1 ;  /* 0x0000001205027207 */ /* 0x000fe40004800000 */
[----:B------:R-:W-:-:S07]  /*57a0*/  SEL R18, R18, R5, !P1 ;  /* 0x0000000512127207 */ /* 0x000fce0004800000 */
.L_x_107:
[----:B------:R-:W-:Y:S05]  /*57b0*/  BSYNC B1 ;  /* 0x0000000000017941 */ /* 0x000fea0003800000 */
.L_x_106:
[----:B------:R-:W-:-:S13]  /*57c0*/  LOP3.LUT P1, RZ, R3, 0xff, RZ, 0xc0, !PT ;  /* 0x000000ff03ff7812 */ /* 0x000fda000782c0ff */
[----:B------:R-:W-:Y:S05]  /*57d0*/  @P1 BRA `(.L_x_110) ;  /* 0xfffffff400441947 */ /* 0x000fea000383ffff */
[----:B------:R-:W-:Y:S05]  /*57e0*/  BSYNC B0 ;  /* 0x0000000000007941 */ /* 0x000fea0003800000 */
.L_x_98:
[----:B------:R-:W-:-:S03]  /*57f0*/  UMOV UR7, 0xffffffff ;  /* 0xffffffff00077882 */ /* 0x000fc60000000000 */
[----:B------:R-:W-:Y:S05]  /*5800*/  BRA.DIV UR7, `(.L_x_111) ;  /* 0x0000000207fc7947 */ /* 0x000fea000b800000 */
[----:B------:R-:W-:-:S13]  /*5810*/  ELECT P6, URZ, PT ;  /* 0x00000000003f782f */ /* 0x000fda00038c0000 */
.L_x_125:
[----:B------:R-:W-:Y:S04]  /*5820*/  BSSY B0, `(.L_x_112) ;  /* 0x000001a000007945 */ /* 0x000fe80003800000 */
[----:B------:R-:W-:Y:S05]  /*5830*/  @!P6 BRA `(.L_x_113) ;  /* 0x000000000060e947 */ /* 0x000fea0003800000 */
[----:B------:R-:W-:-:S04]  /*5840*/  ULOP3.LUT UR7, UR36, 0x2, URZ, 0xfc, !UPT ;  /* 0x0000000224077892 */ /* 0x000fc8000f8efc3f */
[----:B------:R-:W-:-:S06]  /*5850*/  UISETP.NE.AND UP0, UPT, UR7, 0x3, UPT ;  /* 0x000000030700788c */ /* 0x000fcc000bf05270 */
[----:B------:R-:W-:-:S13]  /*5860*/  PLOP3.LUT P0, PT, PT, PT, UP0, 0x80, 0x0 ;  /* 0x000000000000781c */ /* 0x000fda0003f0f008 */
[----:B------:R-:W-:Y:S05]  /*5870*/  @!P0 BRA `(.L_x_114) ;  /* 0x0000000000048947 */ /* 0x000fea0003800000 */
[----:B------:R-:W-:Y:S01]  /*5880*/  BPT.TRAP 0x1 ;  /* 0x000000040000795c */ /* 0x000fe20000300000 */
.L_x_114:
[----:B------:R-:W0:Y:S01]  /*5890*/  S2R R3, SR_CgaCtaId ;  /* 0x0000000000037919 */ /* 0x000e220000008800 */
[----:B------:R-:W-:-:S04]  /*58a0*/  MOV R2, 0x400 ;  /* 0x0000040000027802 */ /* 0x000fc80000000f00 */
[----:B0-----:R-:W-:Y:S02]  /*58b0*/  LEA R3, R3, R2, 0x18 ;  /* 0x0000000203037211 */ /* 0x001fe400078ec0ff */
[----:B------:R-:W-:-:S03]  /*58c0*/  SHF.L.U32 R2, R8, 0x1f, RZ ;  /* 0x0000001f08027819 */ /* 0x000fc600000006ff */
[----:B------:R-:W-:-:S04]  /*58d0*/  VIADD R3, R3, 0x10 ;  /* 0x0000001003037836 */ /* 0x000fc80000000000 */
[C---:B------:R-:W-:Y:S02]  /*58e0*/  IMAD R7, R0.reuse, 0x8, R3 ;  /* 0x0000000800077824 */ /* 0x040fe400078e0203 */
[----:B------:R-:W-:Y:S02]  /*58f0*/  VIADD R0, R0, 0x1 ;  /* 0x0000000100007836 */ /* 0x000fe40000000000 */
[----:B------:R-:W0:Y:S03]  /*5900*/  SYNCS.PHASECHK.TRANS64.TRYWAIT P0, [R7+URZ], R2 ;  /* 0x00000002070075a7 */ /* 0x000e26000800017f */
[----:B------:R-:W-:-:S04]  /*5910*/  ISETP.NE.AND P1, PT, R0, 0x2, PT ;  /* 0x000000020000780c */ /* 0x000fc80003f25270 */
[----:B------:R-:W-:Y:S02]  /*5920*/  SEL R5, RZ, 0x1, P1 ;  /* 0x00000001ff057807 */ /* 0x000fe40000800000 */
[----:B------:R-:W-:Y:S02]  /*5930*/  SEL R0, R0, RZ, P1 ;  /* 0x000000ff00007207 */ /* 0x000fe40000800000 */
[----:B------:R-:W-:Y:S01]  /*5940*/  LOP3.LUT R5, R8, R5, RZ, 0x3c, !PT ;  /* 0x0000000508057212 */ /* 0x000fe200078e3cff */
[----:B0-----:R-:W-:Y:S06]  /*5950*/  @!P0 BRA `(.L_x_115) ;  /* 0x0000000000c88947 */ /* 0x001fec0003800000 */
.L_x_126:
[----:B------:R-:W-:Y:S01]  /*5960*/  IMAD R3, R0, 0x8, R3 ;  /* 0x0000000800037824 */ /* 0x000fe200078e0203 */
[----:B------:R-:W-:-:S07]  /*5970*/  SHF.L.U32 R0, R5, 0x1f, RZ ;  /* 0x0000001f05007819 */ /* 0x000fce00000006ff */
.L_x_116:
[----:B-1----:R1:W2:Y:S02]  /*5980*/  SYNCS.PHASECHK.TRANS64.TRYWAIT P0, [R3+URZ], R0 ;  /* 0x00000000030075a7 */ /* 0x0022a4000800017f */
[----:B--2---:R-:W-:Y:S05]  /*5990*/  @!P0 NANOSLEEP.SYNCS 0x989680 ;  /* 0x009896800000895d */ /* 0x004fea0003900000 */
[----:B------:R-:W2:Y:S02]  /*59a0*/  @!P0 SYNCS.PHASECHK.TRANS64 P0, [R3+URZ], R0 ;  /* 0x00000000030085a7 */ /* 0x000ea4000800007f */
[----:B--2---:R-:W-:Y:S05]  /*59b0*/  @!P0 BRA `(.L_x_116) ;  /* 0xfffffffc00f08947 */ /* 0x004fea000383ffff */
.L_x_113:
[----:B------:R-:W-:Y:S05]  /*59c0*/  BSYNC B0 ;  /* 0x0000000000007941 */ /* 0x000fea0003800000 */
.L_x_112:
[----:B------:R-:W-:Y:S05]  /*59d0*/  EXIT ;  /* 0x000000000000794d */ /* 0x000fea0003800000 */
.L_x_14:
[----:B0-----:R0:W1:Y:S02]  /*59e0*/  SYNCS.PHASECHK.TRANS64.TRYWAIT P0, [R61+URZ], R0 ;  /* 0x000000003d0075a7 */ /* 0x001064000800017f */
[----:B-1----:R-:W-:Y:S05]  /*59f0*/  @!P0 NANOSLEEP.SYNCS 0x989680 ;  /* 0x009896800000895d */ /* 0x002fea0003900000 */
[----:B------:R-:W1:Y:S02]  /*5a00*/  @!P0 SYNCS.PHASECHK.TRANS64 P0, [R61+URZ], R0 ;  /* 0x000000003d0085a7 */ /* 0x000e64000800007f */
[----:B-1----:R-:W-:Y:S05]  /*5a10*/  @!P0 BRA `(.L_x_14) ;  /* 0xfffffffc00f08947 */ /* 0x002fea000383ffff */
[----:B------:R-:W-:Y:S05]  /*5a20*/  BRA `(.L_x_117) ;  /* 0xffffffb800e87947 */ /* 0x000fea000383ffff */
.L_x_19:
[----:B-1----:R1:W2:Y:S02]  /*5a30*/  SYNCS.PHASECHK.TRANS64.TRYWAIT P1, [R3+URZ], R0 ;  /* 0x00000000030075a7 */ /* 0x0022a4000802017f */
[----:B--2---:R-:W-:Y:S05]  /*5a40*/  @!P1 NANOSLEEP.SYNCS 0x989680 ;  /* 0x009896800000995d */ /* 0x004fea0003900000 */
[----:B------:R-:W2:Y:S02]  /*5a50*/  @!P1 SYNCS.PHASECHK.TRANS64 P1, [R3+URZ], R0 ;  /* 0x00000000030095a7 */ /* 0x000ea4000802007f */
[----:B--2---:R-:W-:Y:S05]  /*5a60*/  @!P1 BRA `(.L_x_19) ;  /* 0xfffffffc00f09947 */ /* 0x004fea000383ffff */
[----:B------:R-:W-:Y:S05]  /*5a70*/  BRA `(.L_x_18) ;  /* 0xffffffbc00507947 */ /* 0x000fea000383ffff */
.L_x_24:
[----:B-1----:R-:W-:-:S04]  /*5a80*/  IMAD.U32 R4, RZ, RZ, UR4 ;  /* 0x00000004ff047e24 */ /* 0x002fc8000f8e00ff */
[----:B------:R1:W2:Y:S03]  /*5a90*/  SYNCS.PHASECHK.TRANS64.TRYWAIT P1, [R4+URZ], R3 ;  /* 0x00000003040075a7 */ /* 0x0002a6000802017f */
[----:B--2---:R-:W-:Y:S05]  /*5aa0*/  @!P1 NANOSLEEP.SYNCS 0x989680 ;  /* 0x009896800000995d */ /* 0x004fea0003900000 */
[----:B------:R-:W2:Y:S02]  /*5ab0*/  @!P1 SYNCS.PHASECHK.TRANS64 P1, [R4+URZ], R3 ;  /* 0x00000003040095a7 */ /* 0x000ea4000802007f */
[----:B--2---:R-:W-:Y:S05]  /*5ac0*/  @!P1 BRA `(.L_x_24) ;  /* 0xfffffffc00ec9947 */ /* 0x004fea000383ffff */
[----:B------:R-:W-:Y:S05]  /*5ad0*/  BRA `(.L_x_23) ;  /* 0xffffffc000087947 */ /* 0x000fea000383ffff */
.L_x_30:
[----:B--2---:R2:W3:Y:S02]  /*5ae0*/  SYNCS.PHASECHK.TRANS64.TRYWAIT P0, [R61+URZ+0x10], R0 ;  /* 0x000010003d0075a7 */ /* 0x0044e4000800017f */
[----:B---3--:R-:W-:Y:S05]  /*5af0*/  @!P0 NANOSLEEP.SYNCS 0x989680 ;  /* 0x009896800000895d */ /* 0x008fea0003900000 */
[----:B------:R-:W3:Y:S02]  /*5b00*/  @!P0 SYNCS.PHASECHK.TRANS64 P0, [R61+URZ+0x10], R0 ;  /* 0x000010003d0085a7 */ /* 0x000ee4000800007f */
[----:B---3--:R-:W-:Y:S05]  /*5b10*/  @!P0 BRA `(.L_x_30) ;  /* 0xfffffffc00f08947 */ /* 0x008fea000383ffff */
[----:B------:R-:W-:Y:S05]  /*5b20*/  BRA `(.L_x_118) ;  /* 0xffffffc400487947 */ /* 0x000fea000383ffff */
.L_x_99:
[----:B------:R-:W-:Y:S01]  /*5b30*/  BSSY B1, `(.L_x_119) ;  /* 0x0000006000017945 */ /* 0x000fe20003800000 */
[----:B------:R-:W-:-:S07]  /*5b40*/  IMAD.MOV.U32 R15, RZ, RZ, -0x1 ;  /* 0xffffffffff0f7424 */ /* 0x000fce00078e00ff */
[----:B------:R-:W-:Y:S05]  /*5b50*/  WARPSYNC.COLLECTIVE R15, `(.L_x_120) ;  /* 0x000000000f0c7348 */ /* 0x000fea0003c00000 */
[----:B------:R-:W-:Y:S02]  /*5b60*/  ELECT P6, UR62, PT ;  /* 0x00000000003e782f */ /* 0x000fe400038c0000 */
[----:B------:R-:W-:Y:S01]  /*5b70*/  MOV R14, UR62 ;  /* 0x0000003e000e7c02 */ /* 0x000fe20008000f00 */
[----:B------:R-:W-:Y:S10]  /*5b80*/  ENDCOLLECTIVE ;  /* 0x000000000000791b */ /* 0x000ff40003800000 */
.L_x_120:
[----:B------:R-:W-:Y:S05]  /*5b90*/  BSYNC B1 ;  /* 0x0000000000017941 */ /* 0x000fea0003800000 */
.L_x_119:
[----:B------:R-:W-:Y:S05]  /*5ba0*/  BRA `(.L_x_121) ;  /* 0xfffffff0005c7947 */ /* 0x000fea000383ffff */
.L_x_102:
[----:B-1----:R1:W2:Y:S02]  /*5bb0*/  SYNCS.PHASECHK.TRANS64.TRYWAIT P1, [R7+URZ+0x10], R4 ;  /* 0x00001004070075a7 */ /* 0x0022a4000802017f */
[----:B--2---:R-:W-:Y:S05]  /*5bc0*/  @!P1 NANOSLEEP.SYNCS 0x989680 ;  /* 0x009896800000995d */ /* 0x004fea0003900000 */
[----:B------:R-:W2:Y:S02]  /*5bd0*/  @!P1 SYNCS.PHASECHK.TRANS64 P1, [R7+URZ+0x10], R4 ;  /* 0x00001004070095a7 */ /* 0x000ea4000802007f */
[----:B--2---:R-:W-:Y:S05]  /*5be0*/  @!P1 BRA `(.L_x_102) ;  /* 0xfffffffc00f09947 */ /* 0x004fea000383ffff */
[----:B------:R-:W-:Y:S05]  /*5bf0*/  BRA `(.L_x_122) ;  /* 0xfffffff000907947 */ /* 0x000fea000383ffff */
.L_x_111:
[----:B------:R-:W-:Y:S01]  /*5c00*/  BSSY B0, `(.L_x_123) ;  /* 0x0000006000007945 */ /* 0x000fe20003800000 */
[----:B------:R-:W-:-:S07]  /*5c10*/  IMAD.MOV.U32 R15, RZ, RZ, -0x1 ;  /* 0xffffffffff0f7424 */ /* 0x000fce00078e00ff */
[----:B------:R-:W-:Y:S05]  /*5c20*/  WARPSYNC.COLLECTIVE R15, `(.L_x_124) ;  /* 0x000000000f0c7348 */ /* 0x000fea0003c00000 */
[----:B------:R-:W-:Y:S02]  /*5c30*/  ELECT P6, UR62, PT ;  /* 0x00000000003e782f */ /* 0x000fe400038c0000 */
[----:B------:R-:W-:Y:S01]  /*5c40*/  MOV R14, UR62 ;  /* 0x0000003e000e7c02 */ /* 0x000fe20008000f00 */
[----:B------:R-:W-:Y:S10]  /*5c50*/  ENDCOLLECTIVE ;  /* 0x000000000000791b */ /* 0x000ff40003800000 */
.L_x_124:
[----:B------:R-:W-:Y:S05]  /*5c60*/  BSYNC B0 ;  /* 0x0000000000007941 */ /* 0x000fea0003800000 */
.L_x_123:
[----:B------:R-:W-:Y:S05]  /*5c70*/  BRA `(.L_x_125) ;  /* 0xfffffff800e87947 */ /* 0x000fea000383ffff */
.L_x_115:
[----:B0-----:R0:W1:Y:S02]  /*5c80*/  SYNCS.PHASECHK.TRANS64.TRYWAIT P0, [R7+URZ], R2 ;  /* 0x00000002070075a7 */ /* 0x001064000800017f */
[----:B-1----:R-:W-:Y:S05]  /*5c90*/  @!P0 NANOSLEEP.SYNCS 0x989680 ;  /* 0x009896800000895d */ /* 0x002fea0003900000 */
[----:B------:R-:W1:Y:S02]  /*5ca0*/  @!P0 SYNCS.PHASECHK.TRANS64 P0, [R7+URZ], R2 ;  /* 0x00000002070085a7 */ /* 0x000e64000800007f */
[----:B-1----:R-:W-:Y:S05]  /*5cb0*/  @!P0 BRA `(.L_x_115) ;  /* 0xfffffffc00f08947 */ /* 0x002fea000383ffff */
[----:B------:R-:W-:Y:S05]  /*5cc0*/  BRA `(.L_x_126) ;  /* 0xfffffffc00247947 */ /* 0x000fea000383ffff */
.L_x_127:
[----:B------:R-:W-:-:S00]  /*5cd0*/  BRA `(.L_x_127) ;  /* 0xfffffffc00fc7947 */ /* 0x000fc0000383ffff */
[----:B------:R-:W-:-:S00]  /*5ce0*/  NOP ;  /* 0x0000000000007918 */ /* 0x000fc00000000000 */
        /* <DEDUP_REMOVED lines=9> */
.L_x_128:


//--------------------- .nv.global.init           --------------------------
	.section	.nv.global.init,"aw",@progbits
.nv.global.init:
	.type		$str$22,@object
	.size		$str$22,($str$23 - $str$22)
$str$22:
        /*0000*/ 	.byte	0x6b, 0x5f, 0x74, 0x69, 0x6c, 0x65, 0x5f, 0x63, 0x6f, 0x75, 0x6e, 0x74, 0x20, 0x3e, 0x3d, 0x20
        /*0010*/ 	.byte	0x31, 0x00
	.type		$str$23,@object
	.size		$str$23,(__unnamed_1 - $str$23)
$str$23:
        /*0012*/ 	.byte	0x2f, 0x74, 0x6d, 0x70, 0x2f, 0x63, 0x75, 0x74, 0x6c, 0x61, 0x73, 0x73, 0x5f, 0x73, 0x77, 0x65
        /*0022*/ 	.byte	0x65, 0x70, 0x5f, 0x73, 0x72, 0x63, 0x2f, 0x69, 0x6e, 0x63, 0x6c, 0x75, 0x64, 0x65, 0x2f, 0x63
        /*0032*/ 	.byte	0x75, 0x74, 0x6c, 0x61, 0x73, 0x73, 0x2f, 0x67, 0x65, 0x6d, 0x6d, 0x2f, 0x63, 0x6f, 0x6c, 0x6c
        /*0042*/ 	.byte	0x65, 0x63, 0x74, 0x69, 0x76, 0x65, 0x2f, 0x73, 0x6d, 0x39, 0x30, 0x5f, 0x6d, 0x6d, 0x61, 0x5f
        /*0052*/ 	.byte	0x74, 0x6d, 0x61, 0x5f, 0x67, 0x6d, 0x6d, 0x61, 0x5f, 0x73, 0x73, 0x5f, 0x77, 0x61, 0x72, 0x70
        /*0062*/ 	.byte	0x73, 0x70, 0x65, 0x63, 0x69, 0x61, 0x6c, 0x69, 0x7a, 0x65, 0x64, 0x2e, 0x68, 0x70, 0x70, 0x00
	.type		__unnamed_1,@object
	.size		__unnamed_1,(.L_0 - __unnamed_1)
__unnamed_1:
        /*0072*/ 	.byte	0x76, 0x6f, 0x69, 0x64, 0x20, 0x63, 0x75, 0x74, 0x6c, 0x61, 0x73, 0x73, 0x3a, 0x3a, 0x67, 0x65
        /* <DEDUP_REMOVED lines=176> */
        /*0b82*/ 	.byte	0x65, 0x6e, 0x74, 0x69, 0x74, 0x79, 0x5d, 0x00
.L_0:


//--------------------- .nv.shared._ZN7cutlass13device_kernelINS_4gemm6kernel13GemmUniversalIN4cute5tupleIJiiiiEEENS1_10collective13CollectiveMmaINS1_34MainloopSm90TmaGmmaWarpSpecializedILi2ENS5_IJNS4_1CILi1EEESB_SB_EEENS1_32KernelTmaWarpSpecializedPingpongEEENS5_IJNSA_ILi64EEESF_NSA_ILi32EEEEEENS_10tfloat32_tENS5_IJlSB_lEEESI_SJ_NS4_8TiledMMAINS4_8MMA_AtomIJNS4_4SM904GMMA29MMA_64x64x8_F32TF32TF32_SS_TNILNSN_7ScaleInE1ELSP_1EEEEEENS4_6LayoutISC_NS5_IJNSA_ILi0EEEST_ST_EEEEENS5_IJNS4_10UnderscoreESW_SW_EEEEENS4_13SM90_TMA_LOADENS4_14ComposedLayoutINS4_7SwizzleILi3ELi4ELi3EEENS4_18smem_ptr_flag_bitsILi32EEENSS_INS5_IJNSA_ILi8EEESG_EEENS5_IJSG_SB_EEEEEEEvNS4_8identityESZ_S19_vS1A_EENS_8epilogue10collective6detail29Sm90TmaWarpSpecializedAdapterINS1D_15DefaultEpilogueISI_SJ_SJ_NS1C_6thread17LinearCombinationISI_Li1EffLNS1H_9ScaleType4KindE0ELNS_15FloatRoundStyleE2ESI_EENS1_15EpilogueDefaultEEEEEvvEEEEvNT_6ParamsE --------------------------
	.section	.nv.shared._ZN7cutlass13device_kernelINS_4gemm6kernel13GemmUniversalIN4cute5tupleIJiiiiEEENS1_10collective13CollectiveMmaINS1_34MainloopSm90TmaGmmaWarpSpecializedILi2ENS5_IJNS4_1CILi1EEESB_SB_EEENS1_32KernelTmaWarpSpecializedPingpongEEENS5_IJNSA_ILi64EEESF_NSA_ILi32EEEEEENS_10tfloat32_tENS5_IJlSB_lEEESI_SJ_NS4_8TiledMMAINS4_8MMA_AtomIJNS4_4SM904GMMA29MMA_64x64x8_F32TF32TF32_SS_TNILNSN_7ScaleInE1ELSP_1EEEEEENS4_6LayoutISC_NS5_IJNSA_ILi0EEEST_ST_EEEEENS5_IJNS4_10UnderscoreESW_SW_EEEEENS4_13SM90_TMA_LOADENS4_14ComposedLayoutINS4_7SwizzleILi3ELi4ELi3EEENS4_18smem_ptr_flag_bitsILi32EEENSS_INS5_IJNSA_ILi8EEESG_EEENS5_IJSG_SB_EEEEEEEvNS4_8identityESZ_S19_vS1A_EENS_8epilogue10collective6detail29Sm90TmaWarpSpecializedAdapterINS1D_15DefaultEpilogueISI_SJ_SJ_NS1C_6thread17LinearCombinationISI_Li1EffLNS1H_9ScaleType4KindE0ELNS_15FloatRoundStyleE2ESI_EENS1_15EpilogueDefaultEEEEEvvEEEEvNT_6ParamsE,"aw",@nobits
	.sectionflags	@""
	.align	16
	.zero		1024


//--------------------- .nv.shared.reserved.0     --------------------------
	.section	.nv.shared.reserved.0,"aw",@nobits
	.weak		__nv_reservedSMEM_offset_0_alias
	.size		__nv_reservedSMEM_offset_0_alias, 0, 0
	.other		__nv_reservedSMEM_offset_0_alias,@"STO_CUDA_RESERVED_SHARED STV_DEFAULT"
__nv_reservedSMEM_offset_0_alias:
	.zero		0


//--------------------- .nv.global                --------------------------
	.section	.nv.global,"aw",@nobits
.nv.global:
	.type		_ZN40_INTERNAL_36dda5b1_4_k_cu_fefb73e6_325574cute1_E,@object
	.size		_ZN40_INTERNAL_36dda5b1_4_k_cu_fefb73e6_325574cute1_E,(_ZN40_INTERNAL_36dda5b1_4_k_cu_fefb73e6_325574cuda3std3__45__cpo6cbeginE - _ZN40_INTERNAL_36dda5b1_4_k_cu_fefb73e6_325574cute1_E)
_ZN40_INTERNAL_36dda5b1_4_k_cu_fefb73e6_325574cute1_E:
	.zero		1
	.type		_ZN40_INTERNAL_36dda5b1_4_k_cu_fefb73e6_325574cuda3std3__45__cpo6cbeginE,@object
	.size		_ZN40_INTERNAL_36dda5b1_4_k_cu_fefb73e6_325574cuda3std3__45__cpo6cbeginE,(_ZN40_INTERNAL_36dda5b1_4_k_cu_fefb73e6_325574cuda3std3__48in_placeE - _ZN40_INTERNAL_36dda5b1_4_k_cu_fefb73e6_325574cuda3std3__45__cpo6cbeginE)
_ZN40_INTERNAL_36dda5b1_4_k_cu_fefb73e6_325574cuda3std3__45__cpo6cbeginE:
	.zero		1
	.type		_ZN40_INTERNAL_36dda5b1_4_k_cu_fefb73e6_325574cuda3std3__48in_placeE,@object
	.size		_ZN40_INTERNAL_36dda5b1_4_k_cu_fefb73e6_325574cuda3std3__48in_placeE,(_ZN40_INTERNAL_36dda5b1_4_k_cu_fefb73e6_325574cuda3std6ranges3__45__cpo9iter_moveE - _ZN40_INTERNAL_36dda5b1_4_k_cu_fefb73e6_325574cuda3std3__48in_placeE)
_ZN40_INTERNAL_36dda5b1_4_k_cu_fefb73e6_325574cuda3std3__48in_placeE:
	.zero		1
	.type		_ZN40_INTERNAL_36dda5b1_4_k_cu_fefb73e6_325574cuda3std6ranges3__45__cpo9iter_moveE,@object
	.size		_ZN40_INTERNAL_36dda5b1_4_k_cu_fefb73e6_325574cuda3std6ranges3__45__cpo9iter_moveE,(_ZN40_INTERNAL_36dda5b1_4_k_cu_fefb73e6_325574cuda3std3__45__cpo5beginE - _ZN40_INTERNAL_36dda5b1_4_k_cu_fefb73e6_325574cuda3std6ranges3__45__cpo9iter_moveE)
_ZN40_INTERNAL_36dda5b1_4_k_cu_fefb73e6_325574cuda3std6ranges3__45__cpo9iter_moveE:
	.zero		1
	.type		_ZN40_INTERNAL_36dda5b1_4_k_cu_fefb73e6_325574cuda3std3__45__cpo5beginE,@object
	.size		_ZN40_INTERNAL_36dda5b1_4_k_cu_fefb73e6_325574cuda3std3__45__cpo5beginE,(_ZN40_INTERNAL_36dda5b1_4_k_cu_fefb73e6_325574cuda3std3__442_GLOBAL__N__36dda5b1_4_k_cu_fefb73e6_325576ignoreE - _ZN40_INTERNAL_36dda5b1_4_k_cu_fefb73e6_325574cuda3std3__45__cpo5beginE)
_ZN40_INTERNAL_36dda5b1_4_k_cu_fefb73e6_325574cuda3std3__45__cpo5beginE:
	.zero		1
	.type		_ZN40_INTERNAL_36dda5b1_4_k_cu_fefb73e6_325574cuda3std3__442_GLOBAL__N__36dda5b1_4_k_cu_fefb73e6_325576ignoreE,@object
	.size		_ZN40_INTERNAL_36dda5b1_4_k_cu_fefb73e6_325574cuda3std3__442_GLOBAL__N__36dda5b1_4_k_cu_fefb73e6_325576ignoreE,(_ZN40_INTERNAL_36dda5b1_4_k_cu_fefb73e6_325574cute7productE - _ZN40_INTERNAL_36dda5b1_4_k_cu_fefb73e6_325574cuda3std3__442_GLOBAL__N__36dda5b1_4_k_cu_fefb73e6_325576ignoreE)
_ZN40_INTERNAL_36dda5b1_4_k_cu_fefb73e6_325574cuda3std3__442_GLOBAL__N__36dda5b1_4_k_cu_fefb73e6_325576ignoreE:
	.zero		1
	.type		_ZN40_INTERNAL_36dda5b1_4_k_cu_fefb73e6_325574cute7productE,@object
	.size		_ZN40_INTERNAL_36dda5b1_4_k_cu_fefb73e6_325574cute7productE,(_ZN40_INTERNAL_36dda5b1_4_k_cu_fefb73e6_325574cuda3std3__45__cpo3endE - _ZN40_INTERNAL_36dda5b1_4_k_cu_fefb73e6_325574cute7productE)
_ZN40_INTERNAL_36dda5b1_4_k_cu_fefb73e6_325574cute7productE:
	.zero		1
	.type		_ZN40_INTERNAL_36dda5b1_4_k_cu_fefb73e6_325574cuda3std3__45__cpo3endE,@object
	.size		_ZN40_INTERNAL_36dda5b1_4_k_cu_fefb73e6_325574cuda3std3__45__cpo3endE,(_ZN40_INTERNAL_36dda5b1_4_k_cu_fefb73e6_325574cuda3std3__419piecewise_constructE - _ZN40_INTERNAL_36dda5b1_4_k_cu_fefb73e6_325574cuda3std3__45__cpo3endE)
_ZN40_INTERNAL_36dda5b1_4_k_cu_fefb73e6_325574cuda3std3__45__cpo3endE:
	.zero		1
	.type		_ZN40_INTERNAL_36dda5b1_4_k_cu_fefb73e6_325574cuda3std3__419piecewise_constructE,@object
	.size		_ZN40_INTERNAL_36dda5b1_4_k_cu_fefb73e6_325574cuda3std3__419piecewise_constructE,(_ZN40_INTERNAL_36dda5b1_4_k_cu_fefb73e6_325574cuda3std3__45__cpo4cendE - _ZN40_INTERNAL_36dda5b1_4_k_cu_fefb73e6_325574cuda3std3__419piecewise_constructE)
_ZN40_INTERNAL_36dda5b1_4_k_cu_fefb73e6_325574cuda3std3__419piecewise_constructE:
	.zero		1
	.type		_ZN40_INTERNAL_36dda5b1_4_k_cu_fefb73e6_325574cuda3std3__45__cpo4cendE,@object
	.size		_ZN40_INTERNAL_36dda5b1_4_k_cu_fefb73e6_325574cuda3std3__45__cpo4cendE,(_ZN40_INTERNAL_36dda5b1_4_k_cu_fefb73e6_325574cuda3std6ranges3__45__cpo4swapE - _ZN40_INTERNAL_36dda5b1_4_k_cu_fefb73e6_325574cuda3std3__45__cpo4cendE)
_ZN40_INTERNAL_36dda5b1_4_k_cu_fefb73e6_325574cuda3std3__45__cpo4cendE:
	.zero		1
	.type		_ZN40_INTERNAL_36dda5b1_4_k_cu_fefb73e6_325574cuda3std6ranges3__45__cpo4swapE,@object
	.size		_ZN40_INTERNAL_36dda5b1_4_k_cu_fefb73e6_325574cuda3std6ranges3__45__cpo4swapE,(.L_8 - _ZN40_INTERNAL_36dda5b1_4_k_cu_fefb73e6_325574cuda3std6ranges3__45__cpo4swapE)
_ZN40_INTERNAL_36dda5b1_4_k_cu_fefb73e6_325574cuda3std6ranges3__45__cpo4swapE:
	.zero		1
.L_8:


//--------------------- .nv.constant0._ZN7cutlass13device_kernelINS_4gemm6kernel13GemmUniversalIN4cute5tupleIJiiiiEEENS1_10collective13CollectiveMmaINS1_34MainloopSm90TmaGmmaWarpSpecializedILi2ENS5_IJNS4_1CILi1EEESB_SB_EEENS1_32KernelTmaWarpSpecializedPingpongEEENS5_IJNSA_ILi64EEESF_NSA_ILi32EEEEEENS_10tfloat32_tENS5_IJlSB_lEEESI_SJ_NS4_8TiledMMAINS4_8MMA_AtomIJNS4_4SM904GMMA29MMA_64x64x8_F32TF32TF32_SS_TNILNSN_7ScaleInE1ELSP_1EEEEEENS4_6LayoutISC_NS5_IJNSA_ILi0EEEST_ST_EEEEENS5_IJNS4_10UnderscoreESW_SW_EEEEENS4_13SM90_TMA_LOADENS4_14ComposedLayoutINS4_7SwizzleILi3ELi4ELi3EEENS4_18smem_ptr_flag_bitsILi32EEENSS_INS5_IJNSA_ILi8EEESG_EEENS5_IJSG_SB_EEEEEEEvNS4_8identityESZ_S19_vS1A_EENS_8epilogue10collective6detail29Sm90TmaWarpSpecializedAdapterINS1D_15DefaultEpilogueISI_SJ_SJ_NS1C_6thread17LinearCombinationISI_Li1EffLNS1H_9ScaleType4KindE0ELNS_15FloatRoundStyleE2ESI_EENS1_15EpilogueDefaultEEEEEvvEEEEvNT_6ParamsE --------------------------
	.section	.nv.constant0._ZN7cutlass13device_kernelINS_4gemm6kernel13GemmUniversalIN4cute5tupleIJiiiiEEENS1_10collective13CollectiveMmaINS1_34MainloopSm90TmaGmmaWarpSpecializedILi2ENS5_IJNS4_1CILi1EEESB_SB_EEENS1_32KernelTmaWarpSpecializedPingpongEEENS5_IJNSA_ILi64EEESF_NSA_ILi32EEEEEENS_10tfloat32_tENS5_IJlSB_lEEESI_SJ_NS4_8TiledMMAINS4_8MMA_AtomIJNS4_4SM904GMMA29MMA_64x64x8_F32TF32TF32_SS_TNILNSN_7ScaleInE1ELSP_1EEEEEENS4_6LayoutISC_NS5_IJNSA_ILi0EEEST_ST_EEEEENS5_IJNS4_10UnderscoreESW_SW_EEEEENS4_13SM90_TMA_LOADENS4_14ComposedLayoutINS4_7SwizzleILi3ELi4ELi3EEENS4_18smem_ptr_flag_bitsILi32EEENSS_INS5_IJNSA_ILi8EEESG_EEENS5_IJSG_SB_EEEEEEEvNS4_8identityESZ_S19_vS1A_EENS_8epilogue10collective6detail29Sm90TmaWarpSpecializedAdapterINS1D_15DefaultEpilogueISI_SJ_SJ_NS1C_6thread17LinearCombinationISI_Li1EffLNS1H_9ScaleType4KindE0ELNS_15FloatRoundStyleE2ESI_EENS1_15EpilogueDefaultEEEEEvvEEEEvNT_6ParamsE,"a",@progbits
	.sectionflags	@""
	.align	4
.nv.constant0._ZN7cutlass13device_kernelINS_4gemm6kernel13GemmUniversalIN4cute5tupleIJiiiiEEENS1_10collective13CollectiveMmaINS1_34MainloopSm90TmaGmmaWarpSpecializedILi2ENS5_IJNS4_1CILi1EEESB_SB_EEENS1_32KernelTmaWarpSpecializedPingpongEEENS5_IJNSA_ILi64EEESF_NSA_ILi32EEEEEENS_10tfloat32_tENS5_IJlSB_lEEESI_SJ_NS4_8TiledMMAINS4_8MMA_AtomIJNS4_4SM904GMMA29MMA_64x64x8_F32TF32TF32_SS_TNILNSN_7ScaleInE1ELSP_1EEEEEENS4_6LayoutISC_NS5_IJNSA_ILi0EEEST_ST_EEEEENS5_IJNS4_10UnderscoreESW_SW_EEEEENS4_13SM90_TMA_LOADENS4_14ComposedLayoutINS4_7SwizzleILi3ELi4ELi3EEENS4_18smem_ptr_flag_bitsILi32EEENSS_INS5_IJNSA_ILi8EEESG_EEENS5_IJSG_SB_EEEEEEEvNS4_8identityESZ_S19_vS1A_EENS_8epilogue10collective6detail29Sm90TmaWarpSpecializedAdapterINS1D_15DefaultEpilogueISI_SJ_SJ_NS1C_6thread17LinearCombinationISI_Li1EffLNS1H_9ScaleType4KindE0ELNS_15FloatRoundStyleE2ESI_EENS1_15EpilogueDefaultEEEEEvvEEEEvNT_6ParamsE:
	.zero		1664


//--------------------- SYMBOLS --------------------------

	.type		.nv.reservedSmem.offset0,@object
	.size		.nv.reservedSmem.offset0,0x4
	.type		__assertfail,@function
